//
// Generated by NVIDIA NVVM Compiler
//
// Compiler Build ID: CL-36424714
// Cuda compilation tools, release 13.0, V13.0.88
// Based on NVVM 20.0.0
//

.version 9.0
.target sm_100
.address_size 64

	// .globl	_Z11vector_add1PKfS0_Pfi
.global .align 1 .b8 _ZN34_INTERNAL_4df5a725_4_k_cu_4b54c8704cuda3std3__45__cpo5beginE[1];
.global .align 1 .b8 _ZN34_INTERNAL_4df5a725_4_k_cu_4b54c8704cuda3std3__45__cpo3endE[1];
.global .align 1 .b8 _ZN34_INTERNAL_4df5a725_4_k_cu_4b54c8704cuda3std3__45__cpo6cbeginE[1];
.global .align 1 .b8 _ZN34_INTERNAL_4df5a725_4_k_cu_4b54c8704cuda3std3__45__cpo4cendE[1];
.global .align 1 .b8 _ZN34_INTERNAL_4df5a725_4_k_cu_4b54c8704cuda3std3__45__cpo6rbeginE[1];
.global .align 1 .b8 _ZN34_INTERNAL_4df5a725_4_k_cu_4b54c8704cuda3std3__45__cpo4rendE[1];
.global .align 1 .b8 _ZN34_INTERNAL_4df5a725_4_k_cu_4b54c8704cuda3std3__45__cpo7crbeginE[1];
.global .align 1 .b8 _ZN34_INTERNAL_4df5a725_4_k_cu_4b54c8704cuda3std3__45__cpo5crendE[1];
.global .align 1 .b8 _ZN34_INTERNAL_4df5a725_4_k_cu_4b54c8704cuda3std3__436_GLOBAL__N__4df5a725_4_k_cu_4b54c8706ignoreE[1];
.global .align 1 .b8 _ZN34_INTERNAL_4df5a725_4_k_cu_4b54c8704cuda3std3__419piecewise_constructE[1];
.global .align 1 .b8 _ZN34_INTERNAL_4df5a725_4_k_cu_4b54c8704cuda3std3__48in_placeE[1];
.global .align 1 .b8 _ZN34_INTERNAL_4df5a725_4_k_cu_4b54c8704cuda3std3__420unreachable_sentinelE[1];
.global .align 1 .b8 _ZN34_INTERNAL_4df5a725_4_k_cu_4b54c8704cuda3std3__47nulloptE[1];
.global .align 1 .b8 _ZN34_INTERNAL_4df5a725_4_k_cu_4b54c8704cuda3std3__48unexpectE[1];
.global .align 1 .b8 _ZN34_INTERNAL_4df5a725_4_k_cu_4b54c8704cuda3std6ranges3__45__cpo4swapE[1];
.global .align 1 .b8 _ZN34_INTERNAL_4df5a725_4_k_cu_4b54c8704cuda3std6ranges3__45__cpo9iter_moveE[1];
.global .align 1 .b8 _ZN34_INTERNAL_4df5a725_4_k_cu_4b54c8704cuda3std6ranges3__45__cpo5beginE[1];
.global .align 1 .b8 _ZN34_INTERNAL_4df5a725_4_k_cu_4b54c8704cuda3std6ranges3__45__cpo3endE[1];
.global .align 1 .b8 _ZN34_INTERNAL_4df5a725_4_k_cu_4b54c8704cuda3std6ranges3__45__cpo6cbeginE[1];
.global .align 1 .b8 _ZN34_INTERNAL_4df5a725_4_k_cu_4b54c8704cuda3std6ranges3__45__cpo4cendE[1];
.global .align 1 .b8 _ZN34_INTERNAL_4df5a725_4_k_cu_4b54c8704cuda3std6ranges3__45__cpo7advanceE[1];
.global .align 1 .b8 _ZN34_INTERNAL_4df5a725_4_k_cu_4b54c8704cuda3std6ranges3__45__cpo9iter_swapE[1];
.global .align 1 .b8 _ZN34_INTERNAL_4df5a725_4_k_cu_4b54c8704cuda3std6ranges3__45__cpo4nextE[1];
.global .align 1 .b8 _ZN34_INTERNAL_4df5a725_4_k_cu_4b54c8704cuda3std6ranges3__45__cpo4prevE[1];
.global .align 1 .b8 _ZN34_INTERNAL_4df5a725_4_k_cu_4b54c8704cuda3std6ranges3__45__cpo4dataE[1];
.global .align 1 .b8 _ZN34_INTERNAL_4df5a725_4_k_cu_4b54c8704cuda3std6ranges3__45__cpo5cdataE[1];
.global .align 1 .b8 _ZN34_INTERNAL_4df5a725_4_k_cu_4b54c8704cuda3std6ranges3__45__cpo4sizeE[1];
.global .align 1 .b8 _ZN34_INTERNAL_4df5a725_4_k_cu_4b54c8704cuda3std6ranges3__45__cpo5ssizeE[1];
.global .align 1 .b8 _ZN34_INTERNAL_4df5a725_4_k_cu_4b54c8704cuda3std6ranges3__45__cpo8distanceE[1];
.global .align 1 .b8 _ZN34_INTERNAL_4df5a725_4_k_cu_4b54c8706thrust24THRUST_300001_SM_1000_NS8cuda_cub3parE[1];
.global .align 1 .b8 _ZN34_INTERNAL_4df5a725_4_k_cu_4b54c8706thrust24THRUST_300001_SM_1000_NS8cuda_cub10par_nosyncE[1];
.global .align 1 .b8 _ZN34_INTERNAL_4df5a725_4_k_cu_4b54c8706thrust24THRUST_300001_SM_1000_NS6system6detail10sequential3seqE[1];
.global .align 1 .b8 _ZN34_INTERNAL_4df5a725_4_k_cu_4b54c8706thrust24THRUST_300001_SM_1000_NS12placeholders2_1E[1];
.global .align 1 .b8 _ZN34_INTERNAL_4df5a725_4_k_cu_4b54c8706thrust24THRUST_300001_SM_1000_NS12placeholders2_2E[1];
.global .align 1 .b8 _ZN34_INTERNAL_4df5a725_4_k_cu_4b54c8706thrust24THRUST_300001_SM_1000_NS12placeholders2_3E[1];
.global .align 1 .b8 _ZN34_INTERNAL_4df5a725_4_k_cu_4b54c8706thrust24THRUST_300001_SM_1000_NS12placeholders2_4E[1];
.global .align 1 .b8 _ZN34_INTERNAL_4df5a725_4_k_cu_4b54c8706thrust24THRUST_300001_SM_1000_NS12placeholders2_5E[1];
.global .align 1 .b8 _ZN34_INTERNAL_4df5a725_4_k_cu_4b54c8706thrust24THRUST_300001_SM_1000_NS12placeholders2_6E[1];
.global .align 1 .b8 _ZN34_INTERNAL_4df5a725_4_k_cu_4b54c8706thrust24THRUST_300001_SM_1000_NS12placeholders2_7E[1];
.global .align 1 .b8 _ZN34_INTERNAL_4df5a725_4_k_cu_4b54c8706thrust24THRUST_300001_SM_1000_NS12placeholders2_8E[1];
.global .align 1 .b8 _ZN34_INTERNAL_4df5a725_4_k_cu_4b54c8706thrust24THRUST_300001_SM_1000_NS12placeholders2_9E[1];
.global .align 1 .b8 _ZN34_INTERNAL_4df5a725_4_k_cu_4b54c8706thrust24THRUST_300001_SM_1000_NS12placeholders3_10E[1];
.global .align 1 .b8 _ZN34_INTERNAL_4df5a725_4_k_cu_4b54c8706thrust24THRUST_300001_SM_1000_NS3seqE[1];

.visible .entry _Z11vector_add1PKfS0_Pfi(
	.param .u64 .ptr .align 1 _Z11vector_add1PKfS0_Pfi_param_0,
	.param .u64 .ptr .align 1 _Z11vector_add1PKfS0_Pfi_param_1,
	.param .u64 .ptr .align 1 _Z11vector_add1PKfS0_Pfi_param_2,
	.param .u32 _Z11vector_add1PKfS0_Pfi_param_3
)
{
	.reg .pred 	%p<2>;
	.reg .b32 	%r<6>;
	.reg .b32 	%f<4>;
	.reg .b64 	%rd<11>;

	ld.param.u64 	%rd1, [_Z11vector_add1PKfS0_Pfi_param_0];
	ld.param.u64 	%rd2, [_Z11vector_add1PKfS0_Pfi_param_1];
	ld.param.u64 	%rd3, [_Z11vector_add1PKfS0_Pfi_param_2];
	ld.param.u32 	%r2, [_Z11vector_add1PKfS0_Pfi_param_3];
	mov.u32 	%r3, %ctaid.x;
	mov.u32 	%r4, %ntid.x;
	mov.u32 	%r5, %tid.x;
	mad.lo.s32 	%r1, %r3, %r4, %r5;
	setp.ge.s32 	%p1, %r1, %r2;
	@%p1 bra 	$L__BB0_2;
	cvta.to.global.u64 	%rd4, %rd1;
	cvta.to.global.u64 	%rd5, %rd2;
	cvta.to.global.u64 	%rd6, %rd3;
	mul.wide.s32 	%rd7, %r1, 4;
	add.s64 	%rd8, %rd4, %rd7;
	ld.global.nc.f32 	%f1, [%rd8];
	add.s64 	%rd9, %rd5, %rd7;
	ld.global.nc.f32 	%f2, [%rd9];
	add.f32 	%f3, %f1, %f2;
	add.s64 	%rd10, %rd6, %rd7;
	st.global.f32 	[%rd10], %f3;
$L__BB0_2:
	ret;

}
	// .globl	_Z11vector_add3ILi4ELi4EEvPKfS1_Pfi
.visible .entry _Z11vector_add3ILi4ELi4EEvPKfS1_Pfi(
	.param .u64 .ptr .align 1 _Z11vector_add3ILi4ELi4EEvPKfS1_Pfi_param_0,
	.param .u64 .ptr .align 1 _Z11vector_add3ILi4ELi4EEvPKfS1_Pfi_param_1,
	.param .u64 .ptr .align 1 _Z11vector_add3ILi4ELi4EEvPKfS1_Pfi_param_2,
	.param .u32 _Z11vector_add3ILi4ELi4EEvPKfS1_Pfi_param_3
)
{
	.reg .pred 	%p<21>;
	.reg .b32 	%r<53>;
	.reg .b32 	%f<61>;
	.reg .b64 	%rd<39>;

	ld.param.u64 	%rd4, [_Z11vector_add3ILi4ELi4EEvPKfS1_Pfi_param_0];
	ld.param.u64 	%rd5, [_Z11vector_add3ILi4ELi4EEvPKfS1_Pfi_param_1];
	ld.param.u64 	%rd6, [_Z11vector_add3ILi4ELi4EEvPKfS1_Pfi_param_2];
	ld.param.u32 	%r25, [_Z11vector_add3ILi4ELi4EEvPKfS1_Pfi_param_3];
	cvta.to.global.u64 	%rd1, %rd6;
	cvta.to.global.u64 	%rd2, %rd5;
	cvta.to.global.u64 	%rd3, %rd4;
	mov.u32 	%r1, %tid.x;
	mov.u32 	%r26, %ctaid.x;
	mov.u32 	%r2, %ntid.x;
	mul.lo.s32 	%r27, %r2, %r26;
	shl.b32 	%r3, %r27, 4;
	shl.b32 	%r28, %r1, 2;
	add.s32 	%r4, %r28, %r3;
	or.b32  	%r29, %r4, 3;
	setp.lt.s32 	%p1, %r29, %r25;
	@%p1 bra 	$L__BB1_20;
	setp.ge.s32 	%p2, %r4, %r25;
	@%p2 bra 	$L__BB1_4;
	mov.b32 	%r46, 1;
	mov.u32 	%r45, %r4;
$L__BB1_3:
	add.s32 	%r31, %r46, -1;
	mul.wide.s32 	%rd7, %r45, 4;
	add.s64 	%rd8, %rd1, %rd7;
	add.s64 	%rd9, %rd2, %rd7;
	add.s64 	%rd10, %rd3, %rd7;
	ld.global.f32 	%f1, [%rd10];
	ld.global.f32 	%f2, [%rd9];
	add.f32 	%f3, %f1, %f2;
	st.global.f32 	[%rd8], %f3;
	setp.lt.u32 	%p3, %r31, 3;
	add.s32 	%r45, %r45, 1;
	setp.lt.s32 	%p4, %r45, %r25;
	and.pred  	%p5, %p3, %p4;
	add.s32 	%r46, %r46, 1;
	@%p5 bra 	$L__BB1_3;
$L__BB1_4:
	shl.b32 	%r32, %r2, 2;
	add.s32 	%r47, %r4, %r32;
	add.s32 	%r33, %r47, 3;
	setp.lt.s32 	%p6, %r33, %r25;
	@%p6 bra 	$L__BB1_8;
	setp.ge.s32 	%p7, %r47, %r25;
	@%p7 bra 	$L__BB1_9;
	mov.b32 	%r48, 1;
$L__BB1_7:
	add.s32 	%r35, %r48, -1;
	mul.wide.s32 	%rd15, %r47, 4;
	add.s64 	%rd16, %rd1, %rd15;
	add.s64 	%rd17, %rd2, %rd15;
	add.s64 	%rd18, %rd3, %rd15;
	ld.global.f32 	%f16, [%rd18];
	ld.global.f32 	%f17, [%rd17];
	add.f32 	%f18, %f16, %f17;
	st.global.f32 	[%rd16], %f18;
	setp.lt.u32 	%p8, %r35, 3;
	add.s32 	%r47, %r47, 1;
	setp.lt.s32 	%p9, %r47, %r25;
	and.pred  	%p10, %p8, %p9;
	add.s32 	%r48, %r48, 1;
	@%p10 bra 	$L__BB1_7;
	bra.uni 	$L__BB1_9;
$L__BB1_8:
	mul.wide.s32 	%rd21, %r47, 4;
	add.s64 	%rd19, %rd4, %rd21;
	// begin inline asm
	ld.global.nc.v4.f32 {%f19,%f20,%f21,%f22}, [%rd19];
	// end inline asm
	add.s64 	%rd20, %rd5, %rd21;
	// begin inline asm
	ld.global.nc.v4.f32 {%f23,%f24,%f25,%f26}, [%rd20];
	// end inline asm
	add.f32 	%f27, %f19, %f23;
	add.f32 	%f28, %f20, %f24;
	add.f32 	%f29, %f21, %f25;
	add.f32 	%f30, %f22, %f26;
	add.s64 	%rd22, %rd1, %rd21;
	st.global.v4.f32 	[%rd22], {%f27, %f28, %f29, %f30};
$L__BB1_9:
	shl.b32 	%r14, %r2, 3;
	add.s32 	%r49, %r4, %r14;
	add.s32 	%r36, %r49, 3;
	setp.lt.s32 	%p11, %r36, %r25;
	@%p11 bra 	$L__BB1_13;
	setp.ge.s32 	%p12, %r49, %r25;
	@%p12 bra 	$L__BB1_14;
	mov.b32 	%r50, 1;
$L__BB1_12:
	add.s32 	%r38, %r50, -1;
	mul.wide.s32 	%rd23, %r49, 4;
	add.s64 	%rd24, %rd1, %rd23;
	add.s64 	%rd25, %rd2, %rd23;
	add.s64 	%rd26, %rd3, %rd23;
	ld.global.f32 	%f31, [%rd26];
	ld.global.f32 	%f32, [%rd25];
	add.f32 	%f33, %f31, %f32;
	st.global.f32 	[%rd24], %f33;
	setp.lt.u32 	%p13, %r38, 3;
	add.s32 	%r49, %r49, 1;
	setp.lt.s32 	%p14, %r49, %r25;
	and.pred  	%p15, %p13, %p14;
	add.s32 	%r50, %r50, 1;
	@%p15 bra 	$L__BB1_12;
	bra.uni 	$L__BB1_14;
$L__BB1_13:
	mul.wide.s32 	%rd29, %r49, 4;
	add.s64 	%rd27, %rd4, %rd29;
	// begin inline asm
	ld.global.nc.v4.f32 {%f34,%f35,%f36,%f37}, [%rd27];
	// end inline asm
	add.s64 	%rd28, %rd5, %rd29;
	// begin inline asm
	ld.global.nc.v4.f32 {%f38,%f39,%f40,%f41}, [%rd28];
	// end inline asm
	add.f32 	%f42, %f34, %f38;
	add.f32 	%f43, %f35, %f39;
	add.f32 	%f44, %f36, %f40;
	add.f32 	%f45, %f37, %f41;
	add.s64 	%rd30, %rd1, %rd29;
	st.global.v4.f32 	[%rd30], {%f42, %f43, %f44, %f45};
$L__BB1_14:
	add.s32 	%r39, %r2, %r1;
	shl.b32 	%r40, %r39, 2;
	add.s32 	%r41, %r14, %r40;
	add.s32 	%r51, %r41, %r3;
	add.s32 	%r42, %r51, 3;
	setp.lt.s32 	%p16, %r42, %r25;
	@%p16 bra 	$L__BB1_18;
	setp.ge.s32 	%p17, %r51, %r25;
	@%p17 bra 	$L__BB1_19;
	mov.b32 	%r52, 1;
$L__BB1_17:
	add.s32 	%r44, %r52, -1;
	mul.wide.s32 	%rd31, %r51, 4;
	add.s64 	%rd32, %rd1, %rd31;
	add.s64 	%rd33, %rd2, %rd31;
	add.s64 	%rd34, %rd3, %rd31;
	ld.global.f32 	%f46, [%rd34];
	ld.global.f32 	%f47, [%rd33];
	add.f32 	%f48, %f46, %f47;
	st.global.f32 	[%rd32], %f48;
	setp.lt.u32 	%p18, %r44, 3;
	add.s32 	%r51, %r51, 1;
	setp.lt.s32 	%p19, %r51, %r25;
	and.pred  	%p20, %p18, %p19;
	add.s32 	%r52, %r52, 1;
	@%p20 bra 	$L__BB1_17;
	bra.uni 	$L__BB1_19;
$L__BB1_18:
	mul.wide.s32 	%rd37, %r51, 4;
	add.s64 	%rd35, %rd4, %rd37;
	// begin inline asm
	ld.global.nc.v4.f32 {%f49,%f50,%f51,%f52}, [%rd35];
	// end inline asm
	add.s64 	%rd36, %rd5, %rd37;
	// begin inline asm
	ld.global.nc.v4.f32 {%f53,%f54,%f55,%f56}, [%rd36];
	// end inline asm
	add.f32 	%f57, %f49, %f53;
	add.f32 	%f58, %f50, %f54;
	add.f32 	%f59, %f51, %f55;
	add.f32 	%f60, %f52, %f56;
	add.s64 	%rd38, %rd1, %rd37;
	st.global.v4.f32 	[%rd38], {%f57, %f58, %f59, %f60};
$L__BB1_19:
	ret;
$L__BB1_20:
	mul.wide.s32 	%rd13, %r4, 4;
	add.s64 	%rd11, %rd4, %rd13;
	// begin inline asm
	ld.global.nc.v4.f32 {%f4,%f5,%f6,%f7}, [%rd11];
	// end inline asm
	add.s64 	%rd12, %rd5, %rd13;
	// begin inline asm
	ld.global.nc.v4.f32 {%f8,%f9,%f10,%f11}, [%rd12];
	// end inline asm
	add.f32 	%f12, %f4, %f8;
	add.f32 	%f13, %f5, %f9;
	add.f32 	%f14, %f6, %f10;
	add.f32 	%f15, %f7, %f11;
	add.s64 	%rd14, %rd1, %rd13;
	st.global.v4.f32 	[%rd14], {%f12, %f13, %f14, %f15};
	bra.uni 	$L__BB1_4;

}
	// .globl	_Z11vector_add3ILi270336ELi4EEvPKfS1_Pfi
.visible .entry _Z11vector_add3ILi270336ELi4EEvPKfS1_Pfi(
	.param .u64 .ptr .align 1 _Z11vector_add3ILi270336ELi4EEvPKfS1_Pfi_param_0,
	.param .u64 .ptr .align 1 _Z11vector_add3ILi270336ELi4EEvPKfS1_Pfi_param_1,
	.param .u64 .ptr .align 1 _Z11vector_add3ILi270336ELi4EEvPKfS1_Pfi_param_2,
	.param .u32 _Z11vector_add3ILi270336ELi4EEvPKfS1_Pfi_param_3
)
{
	.reg .pred 	%p<21>;
	.reg .b32 	%r<48>;
	.reg .b32 	%f<61>;
	.reg .b64 	%rd<39>;

	ld.param.u64 	%rd4, [_Z11vector_add3ILi270336ELi4EEvPKfS1_Pfi_param_0];
	ld.param.u64 	%rd5, [_Z11vector_add3ILi270336ELi4EEvPKfS1_Pfi_param_1];
	ld.param.u64 	%rd6, [_Z11vector_add3ILi270336ELi4EEvPKfS1_Pfi_param_2];
	ld.param.u32 	%r23, [_Z11vector_add3ILi270336ELi4EEvPKfS1_Pfi_param_3];
	cvta.to.global.u64 	%rd1, %rd6;
	cvta.to.global.u64 	%rd2, %rd5;
	cvta.to.global.u64 	%rd3, %rd4;
	mov.u32 	%r24, %tid.x;
	mov.u32 	%r25, %ctaid.x;
	mov.u32 	%r1, %ntid.x;
	mul.lo.s32 	%r26, %r25, %r1;
	mul.lo.s32 	%r27, %r24, 270336;
	mad.lo.s32 	%r2, %r26, 1081344, %r27;
	or.b32  	%r28, %r2, 3;
	setp.lt.s32 	%p1, %r28, %r23;
	@%p1 bra 	$L__BB2_20;
	setp.ge.s32 	%p2, %r2, %r23;
	@%p2 bra 	$L__BB2_4;
	mov.b32 	%r41, 1;
	mov.u32 	%r40, %r2;
$L__BB2_3:
	add.s32 	%r30, %r41, -1;
	mul.wide.s32 	%rd7, %r40, 4;
	add.s64 	%rd8, %rd1, %rd7;
	add.s64 	%rd9, %rd2, %rd7;
	add.s64 	%rd10, %rd3, %rd7;
	ld.global.f32 	%f1, [%rd10];
	ld.global.f32 	%f2, [%rd9];
	add.f32 	%f3, %f1, %f2;
	st.global.f32 	[%rd8], %f3;
	setp.lt.u32 	%p3, %r30, 3;
	add.s32 	%r40, %r40, 1;
	setp.lt.s32 	%p4, %r40, %r23;
	and.pred  	%p5, %p3, %p4;
	add.s32 	%r41, %r41, 1;
	@%p5 bra 	$L__BB2_3;
$L__BB2_4:
	mul.lo.s32 	%r7, %r1, 270336;
	add.s32 	%r8, %r2, %r7;
	add.s32 	%r31, %r8, 3;
	setp.lt.s32 	%p6, %r31, %r23;
	@%p6 bra 	$L__BB2_8;
	setp.ge.s32 	%p7, %r8, %r23;
	@%p7 bra 	$L__BB2_9;
	mov.b32 	%r43, 1;
	mov.u32 	%r42, %r8;
$L__BB2_7:
	add.s32 	%r33, %r43, -1;
	mul.wide.s32 	%rd15, %r42, 4;
	add.s64 	%rd16, %rd1, %rd15;
	add.s64 	%rd17, %rd2, %rd15;
	add.s64 	%rd18, %rd3, %rd15;
	ld.global.f32 	%f16, [%rd18];
	ld.global.f32 	%f17, [%rd17];
	add.f32 	%f18, %f16, %f17;
	st.global.f32 	[%rd16], %f18;
	setp.lt.u32 	%p8, %r33, 3;
	add.s32 	%r42, %r42, 1;
	setp.lt.s32 	%p9, %r42, %r23;
	and.pred  	%p10, %p8, %p9;
	add.s32 	%r43, %r43, 1;
	@%p10 bra 	$L__BB2_7;
	bra.uni 	$L__BB2_9;
$L__BB2_8:
	mul.wide.s32 	%rd21, %r8, 4;
	add.s64 	%rd19, %rd4, %rd21;
	// begin inline asm
	ld.global.nc.v4.f32 {%f19,%f20,%f21,%f22}, [%rd19];
	// end inline asm
	add.s64 	%rd20, %rd5, %rd21;
	// begin inline asm
	ld.global.nc.v4.f32 {%f23,%f24,%f25,%f26}, [%rd20];
	// end inline asm
	add.f32 	%f27, %f19, %f23;
	add.f32 	%f28, %f20, %f24;
	add.f32 	%f29, %f21, %f25;
	add.f32 	%f30, %f22, %f26;
	add.s64 	%rd22, %rd1, %rd21;
	st.global.v4.f32 	[%rd22], {%f27, %f28, %f29, %f30};
$L__BB2_9:
	add.s32 	%r13, %r8, %r7;
	add.s32 	%r34, %r13, 3;
	setp.lt.s32 	%p11, %r34, %r23;
	@%p11 bra 	$L__BB2_13;
	setp.ge.s32 	%p12, %r13, %r23;
	@%p12 bra 	$L__BB2_14;
	mov.b32 	%r45, 1;
	mov.u32 	%r44, %r13;
$L__BB2_12:
	add.s32 	%r36, %r45, -1;
	mul.wide.s32 	%rd23, %r44, 4;
	add.s64 	%rd24, %rd1, %rd23;
	add.s64 	%rd25, %rd2, %rd23;
	add.s64 	%rd26, %rd3, %rd23;
	ld.global.f32 	%f31, [%rd26];
	ld.global.f32 	%f32, [%rd25];
	add.f32 	%f33, %f31, %f32;
	st.global.f32 	[%rd24], %f33;
	setp.lt.u32 	%p13, %r36, 3;
	add.s32 	%r44, %r44, 1;
	setp.lt.s32 	%p14, %r44, %r23;
	and.pred  	%p15, %p13, %p14;
	add.s32 	%r45, %r45, 1;
	@%p15 bra 	$L__BB2_12;
	bra.uni 	$L__BB2_14;
$L__BB2_13:
	mul.wide.s32 	%rd29, %r13, 4;
	add.s64 	%rd27, %rd4, %rd29;
	// begin inline asm
	ld.global.nc.v4.f32 {%f34,%f35,%f36,%f37}, [%rd27];
	// end inline asm
	add.s64 	%rd28, %rd5, %rd29;
	// begin inline asm
	ld.global.nc.v4.f32 {%f38,%f39,%f40,%f41}, [%rd28];
	// end inline asm
	add.f32 	%f42, %f34, %f38;
	add.f32 	%f43, %f35, %f39;
	add.f32 	%f44, %f36, %f40;
	add.f32 	%f45, %f37, %f41;
	add.s64 	%rd30, %rd1, %rd29;
	st.global.v4.f32 	[%rd30], {%f42, %f43, %f44, %f45};
$L__BB2_14:
	add.s32 	%r46, %r13, %r7;
	add.s32 	%r37, %r46, 3;
	setp.lt.s32 	%p16, %r37, %r23;
	@%p16 bra 	$L__BB2_18;
	setp.ge.s32 	%p17, %r46, %r23;
	@%p17 bra 	$L__BB2_19;
	mov.b32 	%r47, 1;
$L__BB2_17:
	add.s32 	%r39, %r47, -1;
	mul.wide.s32 	%rd31, %r46, 4;
	add.s64 	%rd32, %rd1, %rd31;
	add.s64 	%rd33, %rd2, %rd31;
	add.s64 	%rd34, %rd3, %rd31;
	ld.global.f32 	%f46, [%rd34];
	ld.global.f32 	%f47, [%rd33];
	add.f32 	%f48, %f46, %f47;
	st.global.f32 	[%rd32], %f48;
	setp.lt.u32 	%p18, %r39, 3;
	add.s32 	%r46, %r46, 1;
	setp.lt.s32 	%p19, %r46, %r23;
	and.pred  	%p20, %p18, %p19;
	add.s32 	%r47, %r47, 1;
	@%p20 bra 	$L__BB2_17;
	bra.uni 	$L__BB2_19;
$L__BB2_18:
	mul.wide.s32 	%rd37, %r46, 4;
	add.s64 	%rd35, %rd4, %rd37;
	// begin inline asm
	ld.global.nc.v4.f32 {%f49,%f50,%f51,%f52}, [%rd35];
	// end inline asm
	add.s64 	%rd36, %rd5, %rd37;
	// begin inline asm
	ld.global.nc.v4.f32 {%f53,%f54,%f55,%f56}, [%rd36];
	// end inline asm
	add.f32 	%f57, %f49, %f53;
	add.f32 	%f58, %f50, %f54;
	add.f32 	%f59, %f51, %f55;
	add.f32 	%f60, %f52, %f56;
	add.s64 	%rd38, %rd1, %rd37;
	st.global.v4.f32 	[%rd38], {%f57, %f58, %f59, %f60};
$L__BB2_19:
	ret;
$L__BB2_20:
	mul.wide.s32 	%rd13, %r2, 4;
	add.s64 	%rd11, %rd4, %rd13;
	// begin inline asm
	ld.global.nc.v4.f32 {%f4,%f5,%f6,%f7}, [%rd11];
	// end inline asm
	add.s64 	%rd12, %rd5, %rd13;
	// begin inline asm
	ld.global.nc.v4.f32 {%f8,%f9,%f10,%f11}, [%rd12];
	// end inline asm
	add.f32 	%f12, %f4, %f8;
	add.f32 	%f13, %f5, %f9;
	add.f32 	%f14, %f6, %f10;
	add.f32 	%f15, %f7, %f11;
	add.s64 	%rd14, %rd1, %rd13;
	st.global.v4.f32 	[%rd14], {%f12, %f13, %f14, %f15};
	bra.uni 	$L__BB2_4;

}
	// .globl	_ZN3cub18CUB_300001_SM_10006detail11EmptyKernelIvEEvv
.visible .entry _ZN3cub18CUB_300001_SM_10006detail11EmptyKernelIvEEvv()
{


	ret;

}


// ===== COMPILED SASS (sm_100) =====

	.target	sm_100

	.elftype	@"ET_EXEC"


//--------------------- .note.nv.tkinfo           --------------------------
	.section	.note.nv.tkinfo,"",@"SHT_NOTE"
	.sectionflags	@"SHF_NOTE_NV_TKINFO"
	.tkinfo
        /*0018*/ 	.word	0x00000002
        /*0030*/ 	.string	""
        /*0030*/ 	.string	"ptxas"
        /*0030*/ 	.string	"Cuda compilation tools, release 13.0, V13.0.88"
        /*0030*/ 	.string	"Build cuda_13.0.r13.0/compiler.36424714_0"
        /*0030*/ 	.string	"-arch sm_100 -m 64 "



//--------------------- .note.nv.cuinfo           --------------------------
	.section	.note.nv.cuinfo,"",@"SHT_NOTE"
	.sectionflags	@"SHF_NOTE_NV_CUINFO"
        /*0018*/ 	.short	0x0002
        /*001a*/ 	.short	0x0064
        /*001c*/ 	.short	0x0082
	.zero		2


//--------------------- .nv.info                  --------------------------
	.section	.nv.info,"",@"SHT_CUDA_INFO"
	.align	4


	//----- nvinfo : EIATTR_REGCOUNT
	.align		4
        /*0000*/ 	.byte	0x04, 0x2f
        /*0002*/ 	.short	(.L_44 - .L_43)
	.align		4
.L_43:
        /*0004*/ 	.word	index@(_Z11vector_add1PKfS0_Pfi)
        /*0008*/ 	.word	0x0000000c


	//----- nvinfo : EIATTR_FRAME_SIZE
	.align		4
.L_44:
        /*000c*/ 	.byte	0x04, 0x11
        /*000e*/ 	.short	(.L_46 - .L_45)
	.align		4
.L_45:
        /*0010*/ 	.word	index@(_Z11vector_add1PKfS0_Pfi)
        /*0014*/ 	.word	0x00000000


	//----- nvinfo : EIATTR_REGCOUNT
	.align		4
.L_46:
        /*0018*/ 	.byte	0x04, 0x2f
        /*001a*/ 	.short	(.L_48 - .L_47)
	.align		4
.L_47:
        /*001c*/ 	.word	index@(_Z11vector_add3ILi4ELi4EEvPKfS1_Pfi)
        /*0020*/ 	.word	0x00000018


	//----- nvinfo : EIATTR_FRAME_SIZE
	.align		4
.L_48:
        /*0024*/ 	.byte	0x04, 0x11
        /*0026*/ 	.short	(.L_50 - .L_49)
	.align		4
.L_49:
        /*0028*/ 	.word	index@(_Z11vector_add3ILi4ELi4EEvPKfS1_Pfi)
        /*002c*/ 	.word	0x00000000


	//----- nvinfo : EIATTR_REGCOUNT
	.align		4
.L_50:
        /*0030*/ 	.byte	0x04, 0x2f
        /*0032*/ 	.short	(.L_52 - .L_51)
	.align		4
.L_51:
        /*0034*/ 	.word	index@(_Z11vector_add3ILi270336ELi4EEvPKfS1_Pfi)
        /*0038*/ 	.word	0x00000016


	//----- nvinfo : EIATTR_FRAME_SIZE
	.align		4
.L_52:
        /*003c*/ 	.byte	0x04, 0x11
        /*003e*/ 	.short	(.L_54 - .L_53)
	.align		4
.L_53:
        /*0040*/ 	.word	index@(_Z11vector_add3ILi270336ELi4EEvPKfS1_Pfi)
        /*0044*/ 	.word	0x00000000


	//----- nvinfo : EIATTR_REGCOUNT
	.align		4
.L_54:
        /*0048*/ 	.byte	0x04, 0x2f
        /*004a*/ 	.short	(.L_56 - .L_55)
	.align		4
.L_55:
        /*004c*/ 	.word	index@(_ZN3cub18CUB_300001_SM_10006detail11EmptyKernelIvEEvv)
        /*0050*/ 	.word	0x00000004


	//----- nvinfo : EIATTR_FRAME_SIZE
	.align		4
.L_56:
        /*0054*/ 	.byte	0x04, 0x11
        /*0056*/ 	.short	(.L_58 - .L_57)
	.align		4
.L_57:
        /*0058*/ 	.word	index@(_ZN3cub18CUB_300001_SM_10006detail11EmptyKernelIvEEvv)
        /*005c*/ 	.word	0x00000000


	//----- nvinfo : EIATTR_MIN_STACK_SIZE
	.align		4
.L_58:
        /*0060*/ 	.byte	0x04, 0x12
        /*0062*/ 	.short	(.L_60 - .L_59)
	.align		4
.L_59:
        /*0064*/ 	.word	index@(_ZN3cub18CUB_300001_SM_10006detail11EmptyKernelIvEEvv)
        /*0068*/ 	.word	0x00000000


	//----- nvinfo : EIATTR_MIN_STACK_SIZE
	.align		4
.L_60:
        /*006c*/ 	.byte	0x04, 0x12
        /*006e*/ 	.short	(.L_62 - .L_61)
	.align		4
.L_61:
        /*0070*/ 	.word	index@(_Z11vector_add3ILi270336ELi4EEvPKfS1_Pfi)
        /*0074*/ 	.word	0x00000000


	//----- nvinfo : EIATTR_MIN_STACK_SIZE
	.align		4
.L_62:
        /*0078*/ 	.byte	0x04, 0x12
        /*007a*/ 	.short	(.L_64 - .L_63)
	.align		4
.L_63:
        /*007c*/ 	.word	index@(_Z11vector_add3ILi4ELi4EEvPKfS1_Pfi)
        /*0080*/ 	.word	0x00000000


	//----- nvinfo : EIATTR_MIN_STACK_SIZE
	.align		4
.L_64:
        /*0084*/ 	.byte	0x04, 0x12
        /*0086*/ 	.short	(.L_66 - .L_65)
	.align		4
.L_65:
        /*0088*/ 	.word	index@(_Z11vector_add1PKfS0_Pfi)
        /*008c*/ 	.word	0x00000000
.L_66:


//--------------------- .nv.compat                --------------------------
	.section	.nv.compat,"",@"SHT_CUDA_COMPAT_INFO"
	.align	4
        /*0000*/ 	.byte	0x02, 0x09, 0x00, 0x00, 0x02, 0x02, 0x01, 0x00, 0x02, 0x05, 0x05, 0x00, 0x03, 0x07, 0x01, 0x01
        /*0010*/ 	.byte	0x02, 0x03, 0x00, 0x00, 0x02, 0x06, 0x01, 0x00, 0x04, 0x0b, 0x08, 0x00, 0x09, 0x00, 0x00, 0x00
        /*0020*/ 	.byte	0x00, 0x00, 0x00, 0x00


//--------------------- .nv.info._ZN3cub18CUB_300001_SM_10006detail11EmptyKernelIvEEvv --------------------------
	.section	.nv.info._ZN3cub18CUB_300001_SM_10006detail11EmptyKernelIvEEvv,"",@"SHT_CUDA_INFO"
	.sectionflags	@""
	.align	4


	//----- nvinfo : EIATTR_CUDA_API_VERSION
	.align		4
        /*0000*/ 	.byte	0x04, 0x37
        /*0002*/ 	.short	(.L_68 - .L_67)
.L_67:
        /*0004*/ 	.word	0x00000082


	//----- nvinfo : EIATTR_SPARSE_MMA_MASK
	.align		4
.L_68:
        /*0008*/ 	.byte	0x03, 0x50
        /*000a*/ 	.short	0x0000


	//----- nvinfo : EIATTR_MAXREG_COUNT
	.align		4
        /*000c*/ 	.byte	0x03, 0x1b
        /*000e*/ 	.short	0x00ff


	//----- nvinfo : EIATTR_MERCURY_ISA_VERSION
	.align		4
        /*0010*/ 	.byte	0x03, 0x5f
        /*0012*/ 	.short	0x0101


	//----- nvinfo : EIATTR_VRC_CTA_INIT_COUNT
	.align		4
        /*0014*/ 	.byte	0x02, 0x4a
	.zero		1
	.zero		1


	//----- nvinfo : EIATTR_EXIT_INSTR_OFFSETS
	.align		4
        /*0018*/ 	.byte	0x04, 0x1c
        /*001a*/ 	.short	(.L_70 - .L_69)


	//   ....[0]....
.L_69:
        /*001c*/ 	.word	0x00000010


	//----- nvinfo : EIATTR_SW_WAR
	.align		4
.L_70:
        /*0020*/ 	.byte	0x04, 0x36
        /*0022*/ 	.short	(.L_72 - .L_71)
.L_71:
        /*0024*/ 	.word	0x00000008
.L_72:


//--------------------- .nv.info._Z11vector_add3ILi270336ELi4EEvPKfS1_Pfi --------------------------
	.section	.nv.info._Z11vector_add3ILi270336ELi4EEvPKfS1_Pfi,"",@"SHT_CUDA_INFO"
	.sectionflags	@""
	.align	4


	//----- nvinfo : EIATTR_CUDA_API_VERSION
	.align		4
        /*0000*/ 	.byte	0x04, 0x37
        /*0002*/ 	.short	(.L_74 - .L_73)
.L_73:
        /*0004*/ 	.word	0x00000082


	//----- nvinfo : EIATTR_KPARAM_INFO
	.align		4
.L_74:
        /*0008*/ 	.byte	0x04, 0x17
        /*000a*/ 	.short	(.L_76 - .L_75)
.L_75:
        /*000c*/ 	.word	0x00000000
        /*0010*/ 	.short	0x0003
        /*0012*/ 	.short	0x0018
        /*0014*/ 	.byte	0x00, 0xf0, 0x11, 0x00


	//----- nvinfo : EIATTR_KPARAM_INFO
	.align		4
.L_76:
        /*0018*/ 	.byte	0x04, 0x17
        /*001a*/ 	.short	(.L_78 - .L_77)
.L_77:
        /*001c*/ 	.word	0x00000000
        /*0020*/ 	.short	0x0002
        /*0022*/ 	.short	0x0010
        /*0024*/ 	.byte	0x00, 0xf5, 0x21, 0x00


	//----- nvinfo : EIATTR_KPARAM_INFO
	.align		4
.L_78:
        /*0028*/ 	.byte	0x04, 0x17
        /*002a*/ 	.short	(.L_80 - .L_79)
.L_79:
        /*002c*/ 	.word	0x00000000
        /*0030*/ 	.short	0x0001
        /*0032*/ 	.short	0x0008
        /*0034*/ 	.byte	0x00, 0xf5, 0x21, 0x00


	//----- nvinfo : EIATTR_KPARAM_INFO
	.align		4
.L_80:
        /*0038*/ 	.byte	0x04, 0x17
        /*003a*/ 	.short	(.L_82 - .L_81)
.L_81:
        /*003c*/ 	.word	0x00000000
        /*0040*/ 	.short	0x0000
        /*0042*/ 	.short	0x0000
        /*0044*/ 	.byte	0x00, 0xf5, 0x21, 0x00


	//----- nvinfo : EIATTR_SPARSE_MMA_MASK
	.align		4
.L_82:
        /*0048*/ 	.byte	0x03, 0x50
        /*004a*/ 	.short	0x0000


	//----- nvinfo : EIATTR_MAXREG_COUNT
	.align		4
        /*004c*/ 	.byte	0x03, 0x1b
        /*004e*/ 	.short	0x00ff


	//----- nvinfo : EIATTR_MERCURY_ISA_VERSION
	.align		4
        /*0050*/ 	.byte	0x03, 0x5f
        /*0052*/ 	.short	0x0101


	//----- nvinfo : EIATTR_VRC_CTA_INIT_COUNT
	.align		4
        /*0054*/ 	.byte	0x02, 0x4a
	.zero		1
	.zero		1


	//----- nvinfo : EIATTR_EXIT_INSTR_OFFSETS
	.align		4
        /*0058*/ 	.byte	0x04, 0x1c
        /*005a*/ 	.short	(.L_84 - .L_83)


	//   ....[0]....
.L_83:
        /*005c*/ 	.word	0x00000890


	//   ....[1]....
        /*0060*/ 	.word	0x000009b0


	//   ....[2]....
        /*0064*/ 	.word	0x00000a90


	//----- nvinfo : EIATTR_CRS_STACK_SIZE
	.align		4
.L_84:
        /*0068*/ 	.byte	0x04, 0x1e
        /*006a*/ 	.short	(.L_86 - .L_85)
.L_85:
        /*006c*/ 	.word	0x00000000


	//----- nvinfo : EIATTR_CBANK_PARAM_SIZE
	.align		4
.L_86:
        /*0070*/ 	.byte	0x03, 0x19
        /*0072*/ 	.short	0x001c


	//----- nvinfo : EIATTR_PARAM_CBANK
	.align		4
        /*0074*/ 	.byte	0x04, 0x0a
        /*0076*/ 	.short	(.L_88 - .L_87)
	.align		4
.L_87:
        /*0078*/ 	.word	index@(.nv.constant0._Z11vector_add3ILi270336ELi4EEvPKfS1_Pfi)
        /*007c*/ 	.short	0x0380
        /*007e*/ 	.short	0x001c


	//----- nvinfo : EIATTR_SW_WAR
	.align		4
.L_88:
        /*0080*/ 	.byte	0x04, 0x36
        /*0082*/ 	.short	(.L_90 - .L_89)
.L_89:
        /*0084*/ 	.word	0x00000008
.L_90:


//--------------------- .nv.info._Z11vector_add3ILi4ELi4EEvPKfS1_Pfi --------------------------
	.section	.nv.info._Z11vector_add3ILi4ELi4EEvPKfS1_Pfi,"",@"SHT_CUDA_INFO"
	.sectionflags	@""
	.align	4


	//----- nvinfo : EIATTR_CUDA_API_VERSION
	.align		4
        /*0000*/ 	.byte	0x04, 0x37
        /*0002*/ 	.short	(.L_92 - .L_91)
.L_91:
        /*0004*/ 	.word	0x00000082


	//----- nvinfo : EIATTR_KPARAM_INFO
	.align		4
.L_92:
        /*0008*/ 	.byte	0x04, 0x17
        /*000a*/ 	.short	(.L_94 - .L_93)
.L_93:
        /*000c*/ 	.word	0x00000000
        /*0010*/ 	.short	0x0003
        /*0012*/ 	.short	0x0018
        /*0014*/ 	.byte	0x00, 0xf0, 0x11, 0x00


	//----- nvinfo : EIATTR_KPARAM_INFO
	.align		4
.L_94:
        /*0018*/ 	.byte	0x04, 0x17
        /*001a*/ 	.short	(.L_96 - .L_95)
.L_95:
        /*001c*/ 	.word	0x00000000
        /*0020*/ 	.short	0x0002
        /*0022*/ 	.short	0x0010
        /*0024*/ 	.byte	0x00, 0xf5, 0x21, 0x00


	//----- nvinfo : EIATTR_KPARAM_INFO
	.align		4
.L_96:
        /*0028*/ 	.byte	0x04, 0x17
        /*002a*/ 	.short	(.L_98 - .L_97)
.L_97:
        /*002c*/ 	.word	0x00000000
        /*0030*/ 	.short	0x0001
        /*0032*/ 	.short	0x0008
        /*0034*/ 	.byte	0x00, 0xf5, 0x21, 0x00


	//----- nvinfo : EIATTR_KPARAM_INFO
	.align		4
.L_98:
        /*0038*/ 	.byte	0x04, 0x17
        /*003a*/ 	.short	(.L_100 - .L_99)
.L_99:
        /*003c*/ 	.word	0x00000000
        /*0040*/ 	.short	0x0000
        /*0042*/ 	.short	0x0000
        /*0044*/ 	.byte	0x00, 0xf5, 0x21, 0x00


	//----- nvinfo : EIATTR_SPARSE_MMA_MASK
	.align		4
.L_100:
        /*0048*/ 	.byte	0x03, 0x50
        /*004a*/ 	.short	0x0000


	//----- nvinfo : EIATTR_MAXREG_COUNT
	.align		4
        /*004c*/ 	.byte	0x03, 0x1b
        /*004e*/ 	.short	0x00ff


	//----- nvinfo : EIATTR_MERCURY_ISA_VERSION
	.align		4
        /*0050*/ 	.byte	0x03, 0x5f
        /*0052*/ 	.short	0x0101


	//----- nvinfo : EIATTR_VRC_CTA_INIT_COUNT
	.align		4
        /*0054*/ 	.byte	0x02, 0x4a
	.zero		1
	.zero		1


	//----- nvinfo : EIATTR_EXIT_INSTR_OFFSETS
	.align		4
        /*0058*/ 	.byte	0x04, 0x1c
        /*005a*/ 	.short	(.L_102 - .L_101)


	//   ....[0]....
.L_101:
        /*005c*/ 	.word	0x000008a0


	//   ....[1]....
        /*0060*/ 	.word	0x000009c0


	//   ....[2]....
        /*0064*/ 	.word	0x00000aa0


	//----- nvinfo : EIATTR_CRS_STACK_SIZE
	.align		4
.L_102:
        /*0068*/ 	.byte	0x04, 0x1e
        /*006a*/ 	.short	(.L_104 - .L_103)
.L_103:
        /*006c*/ 	.word	0x00000000


	//----- nvinfo : EIATTR_CBANK_PARAM_SIZE
	.align		4
.L_104:
        /*0070*/ 	.byte	0x03, 0x19
        /*0072*/ 	.short	0x001c


	//----- nvinfo : EIATTR_PARAM_CBANK
	.align		4
        /*0074*/ 	.byte	0x04, 0x0a
        /*0076*/ 	.short	(.L_106 - .L_105)
	.align		4
.L_105:
        /*0078*/ 	.word	index@(.nv.constant0._Z11vector_add3ILi4ELi4EEvPKfS1_Pfi)
        /*007c*/ 	.short	0x0380
        /*007e*/ 	.short	0x001c


	//----- nvinfo : EIATTR_SW_WAR
	.align		4
.L_106:
        /*0080*/ 	.byte	0x04, 0x36
        /*0082*/ 	.short	(.L_108 - .L_107)
.L_107:
        /*0084*/ 	.word	0x00000008
.L_108:


//--------------------- .nv.info._Z11vector_add1PKfS0_Pfi --------------------------
	.section	.nv.info._Z11vector_add1PKfS0_Pfi,"",@"SHT_CUDA_INFO"
	.sectionflags	@""
	.align	4


	//----- nvinfo : EIATTR_CUDA_API_VERSION
	.align		4
        /*0000*/ 	.byte	0x04, 0x37
        /*0002*/ 	.short	(.L_110 - .L_109)
.L_109:
        /*0004*/ 	.word	0x00000082


	//----- nvinfo : EIATTR_KPARAM_INFO
	.align		4
.L_110:
        /*0008*/ 	.byte	0x04, 0x17
        /*000a*/ 	.short	(.L_112 - .L_111)
.L_111:
        /*000c*/ 	.word	0x00000000
        /*0010*/ 	.short	0x0003
        /*0012*/ 	.short	0x0018
        /*0014*/ 	.byte	0x00, 0xf0, 0x11, 0x00


	//----- nvinfo : EIATTR_KPARAM_INFO
	.align		4
.L_112:
        /*0018*/ 	.byte	0x04, 0x17
        /*001a*/ 	.short	(.L_114 - .L_113)
.L_113:
        /*001c*/ 	.word	0x00000000
        /*0020*/ 	.short	0x0002
        /*0022*/ 	.short	0x0010
        /*0024*/ 	.byte	0x00, 0xf5, 0x21, 0x00


	//----- nvinfo : EIATTR_KPARAM_INFO
	.align		4
.L_114:
        /*0028*/ 	.byte	0x04, 0x17
        /*002a*/ 	.short	(.L_116 - .L_115)
.L_115:
        /*002c*/ 	.word	0x00000000
        /*0030*/ 	.short	0x0001
        /*0032*/ 	.short	0x0008
        /*0034*/ 	.byte	0x00, 0xf5, 0x21, 0x00


	//----- nvinfo : EIATTR_KPARAM_INFO
	.align		4
.L_116:
        /*0038*/ 	.byte	0x04, 0x17
        /*003a*/ 	.short	(.L_118 - .L_117)
.L_117:
        /*003c*/ 	.word	0x00000000
        /*0040*/ 	.short	0x0000
        /*0042*/ 	.short	0x0000
        /*0044*/ 	.byte	0x00, 0xf5, 0x21, 0x00


	//----- nvinfo : EIATTR_SPARSE_MMA_MASK
	.align		4
.L_118:
        /*0048*/ 	.byte	0x03, 0x50
        /*004a*/ 	.short	0x0000


	//----- nvinfo : EIATTR_MAXREG_COUNT
	.align		4
        /*004c*/ 	.byte	0x03, 0x1b
        /*004e*/ 	.short	0x00ff


	//----- nvinfo : EIATTR_MERCURY_ISA_VERSION
	.align		4
        /*0050*/ 	.byte	0x03, 0x5f
        /*0052*/ 	.short	0x0101


	//----- nvinfo : EIATTR_VRC_CTA_INIT_COUNT
	.align		4
        /*0054*/ 	.byte	0x02, 0x4a
	.zero		1
	.zero		1


	//----- nvinfo : EIATTR_EXIT_INSTR_OFFSETS
	.align		4
        /*0058*/ 	.byte	0x04, 0x1c
        /*005a*/ 	.short	(.L_120 - .L_119)


	//   ....[0]....
.L_119:
        /*005c*/ 	.word	0x00000070


	//   ....[1]....
        /*0060*/ 	.word	0x00000130


	//----- nvinfo : EIATTR_CBANK_PARAM_SIZE
	.align		4
.L_120:
        /*0064*/ 	.byte	0x03, 0x19
        /*0066*/ 	.short	0x001c


	//----- nvinfo : EIATTR_PARAM_CBANK
	.align		4
        /*0068*/ 	.byte	0x04, 0x0a
        /*006a*/ 	.short	(.L_122 - .L_121)
	.align		4
.L_121:
        /*006c*/ 	.word	index@(.nv.constant0._Z11vector_add1PKfS0_Pfi)
        /*0070*/ 	.short	0x0380
        /*0072*/ 	.short	0x001c


	//----- nvinfo : EIATTR_SW_WAR
	.align		4
.L_122:
        /*0074*/ 	.byte	0x04, 0x36
        /*0076*/ 	.short	(.L_124 - .L_123)
.L_123:
        /*0078*/ 	.word	0x00000008
.L_124:


//--------------------- .nv.callgraph             --------------------------
	.section	.nv.callgraph,"",@"SHT_CUDA_CALLGRAPH"
	.align	4
	.sectionentsize	8
	.align		4
        /*0000*/ 	.word	0x00000000
	.align		4
        /*0004*/ 	.word	0xffffffff
	.align		4
        /*0008*/ 	.word	0x00000000
	.align		4
        /*000c*/ 	.word	0xfffffffe
	.align		4
        /*0010*/ 	.word	0x00000000
	.align		4
        /*0014*/ 	.word	0xfffffffd
	.align		4
        /*0018*/ 	.word	0x00000000
	.align		4
        /*001c*/ 	.word	0xfffffffc


//--------------------- .nv.constant4             --------------------------
	.section	.nv.constant4,"a",@progbits
	.align	8
	.align		8
.nv.constant4:
        /*0000*/ 	.dword	_ZN34_INTERNAL_4df5a725_4_k_cu_4b54c8704cuda3std3__45__cpo5beginE
	.align		8
        /*0008*/ 	.dword	_ZN34_INTERNAL_4df5a725_4_k_cu_4b54c8704cuda3std3__45__cpo3endE
	.align		8
        /*0010*/ 	.dword	_ZN34_INTERNAL_4df5a725_4_k_cu_4b54c8704cuda3std3__45__cpo6cbeginE
	.align		8
        /*0018*/ 	.dword	_ZN34_INTERNAL_4df5a725_4_k_cu_4b54c8704cuda3std3__45__cpo4cendE
	.align		8
        /*0020*/ 	.dword	_ZN34_INTERNAL_4df5a725_4_k_cu_4b54c8704cuda3std3__45__cpo6rbeginE
	.align		8
        /*0028*/ 	.dword	_ZN34_INTERNAL_4df5a725_4_k_cu_4b54c8704cuda3std3__45__cpo4rendE
	.align		8
        /*0030*/ 	.dword	_ZN34_INTERNAL_4df5a725_4_k_cu_4b54c8704cuda3std3__45__cpo7crbeginE
	.align		8
        /*0038*/ 	.dword	_ZN34_INTERNAL_4df5a725_4_k_cu_4b54c8704cuda3std3__45__cpo5crendE
	.align		8
        /*0040*/ 	.dword	_ZN34_INTERNAL_4df5a725_4_k_cu_4b54c8704cuda3std3__436_GLOBAL__N__4df5a725_4_k_cu_4b54c8706ignoreE
	.align		8
        /*0048*/ 	.dword	_ZN34_INTERNAL_4df5a725_4_k_cu_4b54c8704cuda3std3__419piecewise_constructE
	.align		8
        /*0050*/ 	.dword	_ZN34_INTERNAL_4df5a725_4_k_cu_4b54c8704cuda3std3__48in_placeE
	.align		8
        /*0058*/ 	.dword	_ZN34_INTERNAL_4df5a725_4_k_cu_4b54c8704cuda3std3__420unreachable_sentinelE
	.align		8
        /*0060*/ 	.dword	_ZN34_INTERNAL_4df5a725_4_k_cu_4b54c8704cuda3std3__47nulloptE
	.align		8
        /*0068*/ 	.dword	_ZN34_INTERNAL_4df5a725_4_k_cu_4b54c8704cuda3std3__48unexpectE
	.align		8
        /*0070*/ 	.dword	_ZN34_INTERNAL_4df5a725_4_k_cu_4b54c8704cuda3std6ranges3__45__cpo4swapE
	.align		8
        /*0078*/ 	.dword	_ZN34_INTERNAL_4df5a725_4_k_cu_4b54c8704cuda3std6ranges3__45__cpo9iter_moveE
	.align		8
        /*0080*/ 	.dword	_ZN34_INTERNAL_4df5a725_4_k_cu_4b54c8704cuda3std6ranges3__45__cpo5beginE
	.align		8
        /*0088*/ 	.dword	_ZN34_INTERNAL_4df5a725_4_k_cu_4b54c8704cuda3std6ranges3__45__cpo3endE
	.align		8
        /*0090*/ 	.dword	_ZN34_INTERNAL_4df5a725_4_k_cu_4b54c8704cuda3std6ranges3__45__cpo6cbeginE
	.align		8
        /*0098*/ 	.dword	_ZN34_INTERNAL_4df5a725_4_k_cu_4b54c8704cuda3std6ranges3__45__cpo4cendE
	.align		8
        /*00a0*/ 	.dword	_ZN34_INTERNAL_4df5a725_4_k_cu_4b54c8704cuda3std6ranges3__45__cpo7advanceE
	.align		8
        /*00a8*/ 	.dword	_ZN34_INTERNAL_4df5a725_4_k_cu_4b54c8704cuda3std6ranges3__45__cpo9iter_swapE
	.align		8
        /*00b0*/ 	.dword	_ZN34_INTERNAL_4df5a725_4_k_cu_4b54c8704cuda3std6ranges3__45__cpo4nextE
	.align		8
        /*00b8*/ 	.dword	_ZN34_INTERNAL_4df5a725_4_k_cu_4b54c8704cuda3std6ranges3__45__cpo4prevE
	.align		8
        /*00c0*/ 	.dword	_ZN34_INTERNAL_4df5a725_4_k_cu_4b54c8704cuda3std6ranges3__45__cpo4dataE
	.align		8
        /*00c8*/ 	.dword	_ZN34_INTERNAL_4df5a725_4_k_cu_4b54c8704cuda3std6ranges3__45__cpo5cdataE
	.align		8
        /*00d0*/ 	.dword	_ZN34_INTERNAL_4df5a725_4_k_cu_4b54c8704cuda3std6ranges3__45__cpo4sizeE
	.align		8
        /*00d8*/ 	.dword	_ZN34_INTERNAL_4df5a725_4_k_cu_4b54c8704cuda3std6ranges3__45__cpo5ssizeE
	.align		8
        /*00e0*/ 	.dword	_ZN34_INTERNAL_4df5a725_4_k_cu_4b54c8704cuda3std6ranges3__45__cpo8distanceE
	.align		8
        /*00e8*/ 	.dword	_ZN34_INTERNAL_4df5a725_4_k_cu_4b54c8706thrust24THRUST_300001_SM_1000_NS8cuda_cub3parE
	.align		8
        /*00f0*/ 	.dword	_ZN34_INTERNAL_4df5a725_4_k_cu_4b54c8706thrust24THRUST_300001_SM_1000_NS8cuda_cub10par_nosyncE
	.align		8
        /*00f8*/ 	.dword	_ZN34_INTERNAL_4df5a725_4_k_cu_4b54c8706thrust24THRUST_300001_SM_1000_NS6system6detail10sequential3seqE
	.align		8
        /*0100*/ 	.dword	_ZN34_INTERNAL_4df5a725_4_k_cu_4b54c8706thrust24THRUST_300001_SM_1000_NS12placeholders2_1E
	.align		8
        /*0108*/ 	.dword	_ZN34_INTERNAL_4df5a725_4_k_cu_4b54c8706thrust24THRUST_300001_SM_1000_NS12placeholders2_2E
	.align		8
        /*0110*/ 	.dword	_ZN34_INTERNAL_4df5a725_4_k_cu_4b54c8706thrust24THRUST_300001_SM_1000_NS12placeholders2_3E
	.align		8
        /*0118*/ 	.dword	_ZN34_INTERNAL_4df5a725_4_k_cu_4b54c8706thrust24THRUST_300001_SM_1000_NS12placeholders2_4E
	.align		8
        /*0120*/ 	.dword	_ZN34_INTERNAL_4df5a725_4_k_cu_4b54c8706thrust24THRUST_300001_SM_1000_NS12placeholders2_5E
	.align		8
        /*0128*/ 	.dword	_ZN34_INTERNAL_4df5a725_4_k_cu_4b54c8706thrust24THRUST_300001_SM_1000_NS12placeholders2_6E
	.align		8
        /*0130*/ 	.dword	_ZN34_INTERNAL_4df5a725_4_k_cu_4b54c8706thrust24THRUST_300001_SM_1000_NS12placeholders2_7E
	.align		8
        /*0138*/ 	.dword	_ZN34_INTERNAL_4df5a725_4_k_cu_4b54c8706thrust24THRUST_300001_SM_1000_NS12placeholders2_8E
	.align		8
        /*0140*/ 	.dword	_ZN34_INTERNAL_4df5a725_4_k_cu_4b54c8706thrust24THRUST_300001_SM_1000_NS12placeholders2_9E
	.align		8
        /*0148*/ 	.dword	_ZN34_INTERNAL_4df5a725_4_k_cu_4b54c8706thrust24THRUST_300001_SM_1000_NS12placeholders3_10E
	.align		8
        /*0150*/ 	.dword	_ZN34_INTERNAL_4df5a725_4_k_cu_4b54c8706thrust24THRUST_300001_SM_1000_NS3seqE


//--------------------- .text._ZN3cub18CUB_300001_SM_10006detail11EmptyKernelIvEEvv --------------------------
	.section	.text._ZN3cub18CUB_300001_SM_10006detail11EmptyKernelIvEEvv,"ax",@progbits
	.align	128
        .global         _ZN3cub18CUB_300001_SM_10006detail11EmptyKernelIvEEvv
        .type           _ZN3cub18CUB_300001_SM_10006detail11EmptyKernelIvEEvv,@function
        .size           _ZN3cub18CUB_300001_SM_10006detail11EmptyKernelIvEEvv,(.L_x_40 - _ZN3cub18CUB_300001_SM_10006detail11EmptyKernelIvEEvv)
        .other          _ZN3cub18CUB_300001_SM_10006detail11EmptyKernelIvEEvv,@"STO_CUDA_ENTRY STV_DEFAULT"
_ZN3cub18CUB_300001_SM_10006detail11EmptyKernelIvEEvv:
.text._ZN3cub18CUB_300001_SM_10006detail11EmptyKernelIvEEvv:
[----:B------:R-:W-:Y:S01]  /*0000*/  LDC R1, c[0x0][0x37c] ;  /* 0x0000df00ff017b82 */ /* 0x000fe20000000800 */
[----:B------:R-:W-:Y:S05]  /*0010*/  EXIT ;  /* 0x000000000000794d */ /* 0x000fea0003800000 */
.L_x_0:
[----:B------:R-:W-:-:S00]  /*0020*/  BRA `(.L_x_0) ;  /* 0xfffffffc00fc7947 */ /* 0x000fc0000383ffff */
[----:B------:R-:W-:-:S00]  /*0030*/  NOP ;  /* 0x0000000000007918 */ /* 0x000fc00000000000 */
        /* <DEDUP_REMOVED lines=12> */
.L_x_40:


//--------------------- .text._Z11vector_add3ILi270336ELi4EEvPKfS1_Pfi --------------------------
	.section	.text._Z11vector_add3ILi270336ELi4EEvPKfS1_Pfi,"ax",@progbits
	.align	128
        .global         _Z11vector_add3ILi270336ELi4EEvPKfS1_Pfi
        .type           _Z11vector_add3ILi270336ELi4EEvPKfS1_Pfi,@function
        .size           _Z11vector_add3ILi270336ELi4EEvPKfS1_Pfi,(.L_x_41 - _Z11vector_add3ILi270336ELi4EEvPKfS1_Pfi)
        .other          _Z11vector_add3ILi270336ELi4EEvPKfS1_Pfi,@"STO_CUDA_ENTRY STV_DEFAULT"
_Z11vector_add3ILi270336ELi4EEvPKfS1_Pfi:
.text._Z11vector_add3ILi270336ELi4EEvPKfS1_Pfi:
[----:B------:R-:W-:Y:S01]  /*0000*/  LDC R1, c[0x0][0x37c] ;  /* 0x0000df00ff017b82 */ /* 0x000fe20000000800 */
[----:B------:R-:W0:Y:S07]  /*0010*/  S2R R3, SR_TID.X ;  /* 0x0000000000037919 */ /* 0x000e2e0000002100 */
[----:B------:R-:W1:Y:S01]  /*0020*/  S2UR UR4, SR_CTAID.X ;  /* 0x00000000000479c3 */ /* 0x000e620000002500 */
[----:B------:R-:W2:Y:S01]  /*0030*/  LDCU UR6, c[0x0][0x398] ;  /* 0x00007300ff0677ac */ /* 0x000ea20008000800 */
[----:B------:R-:W-:Y:S06]  /*0040*/  BSSY.RECONVERGENT B0, `(.L_x_1) ;  /* 0x000002b000007945 */ /* 0x000fec0003800200 */
[----:B------:R-:W1:Y:S02]  /*0050*/  LDC R0, c[0x0][0x360] ;  /* 0x0000d800ff007b82 */ /* 0x000e640000000800 */
[----:B-1----:R-:W-:Y:S01]  /*0060*/  IMAD R2, R0, UR4, RZ ;  /* 0x0000000400027c24 */ /* 0x002fe2000f8e02ff */
[----:B------:R-:W1:Y:S04]  /*0070*/  LDCU.64 UR4, c[0x0][0x358] ;  /* 0x00006b00ff0477ac */ /* 0x000e680008000a00 */
[----:B0-----:R-:W-:-:S05]  /*0080*/  LEA R3, R2, R3, 0x2 ;  /* 0x0000000302037211 */ /* 0x001fca00078e10ff */
[----:B------:R-:W-:-:S05]  /*0090*/  IMAD R3, R3, 0x42000, RZ ;  /* 0x0004200003037824 */ /* 0x000fca00078e02ff */
[----:B------:R-:W-:-:S04]  /*00a0*/  IADD3 R2, PT, PT, R3, 0x3, RZ ;  /* 0x0000000303027810 */ /* 0x000fc80007ffe0ff */
[----:B--2---:R-:W-:-:S13]  /*00b0*/  ISETP.GE.AND P0, PT, R2, UR6, PT ;  /* 0x0000000602007c0c */ /* 0x004fda000bf06270 */
[----:B-1----:R-:W-:Y:S05]  /*00c0*/  @P0 BRA `(.L_x_2) ;  /* 0x0000000000380947 */ /* 0x002fea0003800000 */
[----:B------:R-:W0:Y:S08]  /*00d0*/  LDC.64 R4, c[0x0][0x380] ;  /* 0x0000e000ff047b82 */ /* 0x000e300000000a00 */
[----:B------:R-:W1:Y:S08]  /*00e0*/  LDC.64 R6, c[0x0][0x388] ;  /* 0x0000e200ff067b82 */ /* 0x000e700000000a00 */
[----:B------:R-:W2:Y:S01]  /*00f0*/  LDC.64 R8, c[0x0][0x390] ;  /* 0x0000e400ff087b82 */ /* 0x000ea20000000a00 */
[----:B0-----:R-:W-:-:S05]  /*0100*/  IMAD.WIDE R4, R3, 0x4, R4 ;  /* 0x0000000403047825 */ /* 0x001fca00078e0204 */
[----:B------:R-:W3:Y:S01]  /*0110*/  LDG.E.128.CONSTANT R12, desc[UR4][R4.64] ;  /* 0x00000004040c7981 */ /* 0x000ee2000c1e9d00 */
[----:B-1----:R-:W-:-:S05]  /*0120*/  IMAD.WIDE R6, R3, 0x4, R6 ;  /* 0x0000000403067825 */ /* 0x002fca00078e0206 */
[----:B------:R-:W3:Y:S01]  /*0130*/  LDG.E.128.CONSTANT R16, desc[UR4][R6.64] ;  /* 0x0000000406107981 */ /* 0x000ee2000c1e9d00 */
[----:B--2---:R-:W-:-:S04]  /*0140*/  IMAD.WIDE R8, R3, 0x4, R8 ;  /* 0x0000000403087825 */ /* 0x004fc800078e0208 */
[----:B---3--:R-:W-:Y:S01]  /*0150*/  FADD R12, R12, R16 ;  /* 0x000000100c0c7221 */ /* 0x008fe20000000000 */
[----:B------:R-:W-:Y:S01]  /*0160*/  FADD R13, R13, R17 ;  /* 0x000000110d0d7221 */ /* 0x000fe20000000000 */
[----:B------:R-:W-:Y:S01]  /*0170*/  FADD R14, R14, R18 ;  /* 0x000000120e0e7221 */ /* 0x000fe20000000000 */
[----:B------:R-:W-:-:S05]  /*0180*/  FADD R15, R15, R19 ;  /* 0x000000130f0f7221 */ /* 0x000fca0000000000 */
[----:B------:R0:W-:Y:S01]  /*0190*/  STG.E.128 desc[UR4][R8.64], R12 ;  /* 0x0000000c08007986 */ /* 0x0001e2000c101d04 */
[----:B------:R-:W-:Y:S05]  /*01a0*/  BRA `(.L_x_3) ;  /* 0x0000000000507947 */ /* 0x000fea0003800000 */
.L_x_2:
[----:B------:R-:W-:-:S13]  /*01b0*/  ISETP.GE.AND P0, PT, R3, UR6, PT ;  /* 0x0000000603007c0c */ /* 0x000fda000bf06270 */
[----:B------:R-:W-:Y:S05]  /*01c0*/  @P0 BRA `(.L_x_3) ;  /* 0x0000000000480947 */ /* 0x000fea0003800000 */
[----:B------:R-:W0:Y:S01]  /*01d0*/  LDC.64 R10, c[0x0][0x390] ;  /* 0x0000e400ff0a7b82 */ /* 0x000e220000000a00 */
[----:B------:R-:W-:Y:S01]  /*01e0*/  HFMA2 R2, -RZ, RZ, 0, 5.9604644775390625e-08 ;  /* 0x00000001ff027431 */ /* 0x000fe200000001ff */
[----:B------:R-:W-:-:S06]  /*01f0*/  MOV R17, R3 ;  /* 0x0000000300117202 */ /* 0x000fcc0000000f00 */
[----:B------:R-:W1:Y:S08]  /*0200*/  LDC.64 R14, c[0x0][0x380] ;  /* 0x0000e000ff0e7b82 */ /* 0x000e700000000a00 */
[----:B------:R-:W2:Y:S02]  /*0210*/  LDC.64 R12, c[0x0][0x388] ;  /* 0x0000e200ff0c7b82 */ /* 0x000ea40000000a00 */
.L_x_4:
[----:B--2---:R-:W-:-:S04]  /*0220*/  IMAD.WIDE R6, R17, 0x4, R12 ;  /* 0x0000000411067825 */ /* 0x004fc800078e020c */
[C---:B-1----:R-:W-:Y:S02]  /*0230*/  IMAD.WIDE R8, R17.reuse, 0x4, R14 ;  /* 0x0000000411087825 */ /* 0x042fe400078e020e */
[----:B------:R-:W2:Y:S04]  /*0240*/  LDG.E R7, desc[UR4][R6.64] ;  /* 0x0000000406077981 */ /* 0x000ea8000c1e1900 */
[----:B------:R-:W2:Y:S01]  /*0250*/  LDG.E R8, desc[UR4][R8.64] ;  /* 0x0000000408087981 */ /* 0x000ea2000c1e1900 */
[C---:B0--3--:R-:W-:Y:S01]  /*0260*/  IMAD.WIDE R4, R17.reuse, 0x4, R10 ;  /* 0x0000000411047825 */ /* 0x049fe200078e020a */
[----:B------:R-:W-:Y:S02]  /*0270*/  IADD3 R16, PT, PT, R2, -0x1, RZ ;  /* 0xffffffff02107810 */ /* 0x000fe40007ffe0ff */
[----:B------:R-:W-:-:S02]  /*0280*/  IADD3 R17, PT, PT, R17, 0x1, RZ ;  /* 0x0000000111117810 */ /* 0x000fc40007ffe0ff */
[----:B------:R-:W-:Y:S02]  /*0290*/  ISETP.GE.U32.AND P0, PT, R16, 0x3, PT ;  /* 0x000000031000780c */ /* 0x000fe40003f06070 */
[----:B------:R-:W-:Y:S02]  /*02a0*/  ISETP.LT.AND P1, PT, R17, UR6, PT ;  /* 0x0000000611007c0c */ /* 0x000fe4000bf21270 */
[----:B------:R-:W-:Y:S01]  /*02b0*/  IADD3 R2, PT, PT, R2, 0x1, RZ ;  /* 0x0000000102027810 */ /* 0x000fe20007ffe0ff */
[----:B--2---:R-:W-:-:S05]  /*02c0*/  FADD R19, R8, R7 ;  /* 0x0000000708137221 */ /* 0x004fca0000000000 */
[----:B------:R3:W-:Y:S05]  /*02d0*/  STG.E desc[UR4][R4.64], R19 ;  /* 0x0000001304007986 */ /* 0x0007ea000c101904 */
[----:B------:R-:W-:Y:S05]  /*02e0*/  @!P0 BRA P1, `(.L_x_4) ;  /* 0xfffffffc00cc8947 */ /* 0x000fea000083ffff */
.L_x_3:
[----:B------:R-:W-:Y:S05]  /*02f0*/  BSYNC.RECONVERGENT B0 ;  /* 0x0000000000007941 */ /* 0x000fea0003800200 */
.L_x_1:
[----:B------:R-:W-:Y:S01]  /*0300*/  IMAD R3, R0, 0x42000, R3 ;  /* 0x0004200000037824 */ /* 0x000fe200078e0203 */
[----:B------:R-:W-:Y:S04]  /*0310*/  BSSY.RECONVERGENT B0, `(.L_x_5) ;  /* 0x0000028000007945 */ /* 0x000fe80003800200 */
[----:B------:R-:W-:-:S04]  /*0320*/  IADD3 R2, PT, PT, R3, 0x3, RZ ;  /* 0x0000000303027810 */ /* 0x000fc80007ffe0ff */
[----:B------:R-:W-:-:S13]  /*0330*/  ISETP.GE.AND P0, PT, R2, UR6, PT ;  /* 0x0000000602007c0c */ /* 0x000fda000bf06270 */
[----:B------:R-:W-:Y:S05]  /*0340*/  @!P0 BRA `(.L_x_6) ;  /* 0x00000000005c8947 */ /* 0x000fea0003800000 */
[----:B------:R-:W-:Y:S01]  /*0350*/  ISETP.GE.AND P0, PT, R3, UR6, PT ;  /* 0x0000000603007c0c */ /* 0x000fe2000bf06270 */
[----:B------:R-:W-:-:S12]  /*0360*/  BSSY.RECONVERGENT B1, `(.L_x_7) ;  /* 0x0000014000017945 */ /* 0x000fd80003800200 */
[----:B------:R-:W-:Y:S05]  /*0370*/  @P0 BRA `(.L_x_8) ;  /* 0x0000000000480947 */ /* 0x000fea0003800000 */
[----:B------:R-:W1:Y:S01]  /*0380*/  LDC.64 R10, c[0x0][0x390] ;  /* 0x0000e400ff0a7b82 */ /* 0x000e620000000a00 */
[----:B------:R-:W-:Y:S01]  /*0390*/  HFMA2 R2, -RZ, RZ, 0, 5.9604644775390625e-08 ;  /* 0x00000001ff027431 */ /* 0x000fe200000001ff */
[----:B------:R-:W-:-:S06]  /*03a0*/  MOV R17, R3 ;  /* 0x0000000300117202 */ /* 0x000fcc0000000f00 */
[----:B0-----:R-:W0:Y:S08]  /*03b0*/  LDC.64 R14, c[0x0][0x380] ;  /* 0x0000e000ff0e7b82 */ /* 0x001e300000000a00 */
[----:B------:R-:W2:Y:S02]  /*03c0*/  LDC.64 R12, c[0x0][0x388] ;  /* 0x0000e200ff0c7b82 */ /* 0x000ea40000000a00 */
.L_x_9:
[----:B--2---:R-:W-:-:S04]  /*03d0*/  IMAD.WIDE R6, R17, 0x4, R12 ;  /* 0x0000000411067825 */ /* 0x004fc800078e020c */
[C---:B0-----:R-:W-:Y:S02]  /*03e0*/  IMAD.WIDE R8, R17.reuse, 0x4, R14 ;  /* 0x0000000411087825 */ /* 0x041fe400078e020e */
[----:B------:R-:W2:Y:S04]  /*03f0*/  LDG.E R7, desc[UR4][R6.64] ;  /* 0x0000000406077981 */ /* 0x000ea8000c1e1900 */
[----:B------:R-:W2:Y:S01]  /*0400*/  LDG.E R8, desc[UR4][R8.64] ;  /* 0x0000000408087981 */ /* 0x000ea2000c1e1900 */
[C---:B-1-34-:R-:W-:Y:S01]  /*0410*/  IMAD.WIDE R4, R17.reuse, 0x4, R10 ;  /* 0x0000000411047825 */ /* 0x05afe200078e020a */
        /* <DEDUP_REMOVED lines=8> */
.L_x_8:
[----:B------:R-:W-:Y:S05]  /*04a0*/  BSYNC.RECONVERGENT B1 ;  /* 0x0000000000017941 */ /* 0x000fea0003800200 */
.L_x_7:
[----:B------:R-:W-:Y:S05]  /*04b0*/  BRA `(.L_x_10) ;  /* 0x0000000000347947 */ /* 0x000fea0003800000 */
.L_x_6:
[----:B---3--:R-:W1:Y:S08]  /*04c0*/  LDC.64 R4, c[0x0][0x380] ;  /* 0x0000e000ff047b82 */ /* 0x008e700000000a00 */
[----:B------:R-:W2:Y:S08]  /*04d0*/  LDC.64 R6, c[0x0][0x388] ;  /* 0x0000e200ff067b82 */ /* 0x000eb00000000a00 */
[----:B0-----:R-:W0:Y:S01]  /*04e0*/  LDC.64 R8, c[0x0][0x390] ;  /* 0x0000e400ff087b82 */ /* 0x001e220000000a00 */
[----:B-1----:R-:W-:-:S05]  /*04f0*/  IMAD.WIDE R4, R3, 0x4, R4 ;  /* 0x0000000403047825 */ /* 0x002fca00078e0204 */
[----:B------:R-:W3:Y:S01]  /*0500*/  LDG.E.128.CONSTANT R12, desc[UR4][R4.64] ;  /* 0x00000004040c7981 */ /* 0x000ee2000c1e9d00 */
[----:B--2---:R-:W-:-:S05]  /*0510*/  IMAD.WIDE R6, R3, 0x4, R6 ;  /* 0x0000000403067825 */ /* 0x004fca00078e0206 */
[----:B------:R-:W3:Y:S01]  /*0520*/  LDG.E.128.CONSTANT R16, desc[UR4][R6.64] ;  /* 0x0000000406107981 */ /* 0x000ee2000c1e9d00 */
[----:B0-----:R-:W-:-:S04]  /*0530*/  IMAD.WIDE R8, R3, 0x4, R8 ;  /* 0x0000000403087825 */ /* 0x001fc800078e0208 */
[----:B---3--:R-:W-:Y:S01]  /*0540*/  FADD R12, R12, R16 ;  /* 0x000000100c0c7221 */ /* 0x008fe20000000000 */
[----:B------:R-:W-:Y:S01]  /*0550*/  FADD R13, R13, R17 ;  /* 0x000000110d0d7221 */ /* 0x000fe20000000000 */
[----:B------:R-:W-:Y:S01]  /*0560*/  FADD R14, R14, R18 ;  /* 0x000000120e0e7221 */ /* 0x000fe20000000000 */
[----:B------:R-:W-:-:S05]  /*0570*/  FADD R15, R15, R19 ;  /* 0x000000130f0f7221 */ /* 0x000fca0000000000 */
[----:B------:R1:W-:Y:S02]  /*0580*/  STG.E.128 desc[UR4][R8.64], R12 ;  /* 0x0000000c08007986 */ /* 0x0003e4000c101d04 */
.L_x_10:
[----:B------:R-:W-:Y:S05]  /*0590*/  BSYNC.RECONVERGENT B0 ;  /* 0x0000000000007941 */ /* 0x000fea0003800200 */
.L_x_5:
        /* <DEDUP_REMOVED lines=8> */
[----:B------:R-:W2:Y:S01]  /*0620*/  LDC.64 R10, c[0x0][0x390] ;  /* 0x0000e400ff0a7b82 */ /* 0x000ea20000000a00 */
[----:B------:R-:W-:Y:S01]  /*0630*/  HFMA2 R2, -RZ, RZ, 0, 5.9604644775390625e-08 ;  /* 0x00000001ff027431 */ /* 0x000fe200000001ff */
[----:B------:R-:W-:-:S06]  /*0640*/  MOV R17, R3 ;  /* 0x0000000300117202 */ /* 0x000fcc0000000f00 */
[----:B01----:R-:W0:Y:S08]  /*0650*/  LDC.64 R14, c[0x0][0x380] ;  /* 0x0000e000ff0e7b82 */ /* 0x003e300000000a00 */
[----:B------:R-:W1:Y:S02]  /*0660*/  LDC.64 R12, c[0x0][0x388] ;  /* 0x0000e200ff0c7b82 */ /* 0x000e640000000a00 */
.L_x_15:
[----:B-1----:R-:W-:-:S04]  /*0670*/  IMAD.WIDE R6, R17, 0x4, R12 ;  /* 0x0000000411067825 */ /* 0x002fc800078e020c */
[C---:B0-----:R-:W-:Y:S02]  /*0680*/  IMAD.WIDE R8, R17.reuse, 0x4, R14 ;  /* 0x0000000411087825 */ /* 0x041fe400078e020e */
[----:B------:R-:W5:Y:S04]  /*0690*/  LDG.E R7, desc[UR4][R6.64] ;  /* 0x0000000406077981 */ /* 0x000f68000c1e1900 */
[----:B------:R-:W5:Y:S01]  /*06a0*/  LDG.E R8, desc[UR4][R8.64] ;  /* 0x0000000408087981 */ /* 0x000f62000c1e1900 */
[C---:B--234-:R-:W-:Y:S01]  /*06b0*/  IMAD.WIDE R4, R17.reuse, 0x4, R10 ;  /* 0x0000000411047825 */ /* 0x05cfe200078e020a */
[----:B------:R-:W-:Y:S02]  /*06c0*/  IADD3 R16, PT, PT, R2, -0x1, RZ ;  /* 0xffffffff02107810 */ /* 0x000fe40007ffe0ff */
[----:B------:R-:W-:-:S02]  /*06d0*/  IADD3 R17, PT, PT, R17, 0x1, RZ ;  /* 0x0000000111117810 */ /* 0x000fc40007ffe0ff */
[----:B------:R-:W-:Y:S02]  /*06e0*/  ISETP.GE.U32.AND P0, PT, R16, 0x3, PT ;  /* 0x000000031000780c */ /* 0x000fe40003f06070 */
[----:B------:R-:W-:Y:S02]  /*06f0*/  ISETP.LT.AND P1, PT, R17, UR6, PT ;  /* 0x0000000611007c0c */ /* 0x000fe4000bf21270 */
[----:B------:R-:W-:Y:S01]  /*0700*/  IADD3 R2, PT, PT, R2, 0x1, RZ ;  /* 0x0000000102027810 */ /* 0x000fe20007ffe0ff */
[----:B-----5:R-:W-:-:S05]  /*0710*/  FADD R19, R8, R7 ;  /* 0x0000000708137221 */ /* 0x020fca0000000000 */
[----:B------:R0:W-:Y:S05]  /*0720*/  STG.E desc[UR4][R4.64], R19 ;  /* 0x0000001304007986 */ /* 0x0001ea000c101904 */
[----:B------:R-:W-:Y:S05]  /*0730*/  @!P0 BRA P1, `(.L_x_15) ;  /* 0xfffffffc00cc8947 */ /* 0x000fea000083ffff */
.L_x_14:
[----:B------:R-:W-:Y:S05]  /*0740*/  BSYNC.RECONVERGENT B1 ;  /* 0x0000000000017941 */ /* 0x000fea0003800200 */
.L_x_13:
[----:B------:R-:W-:Y:S05]  /*0750*/  BRA `(.L_x_16) ;  /* 0x0000000000347947 */ /* 0x000fea0003800000 */
.L_x_12:
[----:B---34-:R-:W2:Y:S08]  /*0760*/  LDC.64 R4, c[0x0][0x380] ;  /* 0x0000e000ff047b82 */ /* 0x018eb00000000a00 */
[----:B------:R-:W3:Y:S08]  /*0770*/  LDC.64 R6, c[0x0][0x388] ;  /* 0x0000e200ff067b82 */ /* 0x000ef00000000a00 */
[----:B01----:R-:W0:Y:S01]  /*0780*/  LDC.64 R8, c[0x0][0x390] ;  /* 0x0000e400ff087b82 */ /* 0x003e220000000a00 */
[----:B--2---:R-:W-:-:S05]  /*0790*/  IMAD.WIDE R4, R3, 0x4, R4 ;  /* 0x0000000403047825 */ /* 0x004fca00078e0204 */
[----:B------:R-:W2:Y:S01]  /*07a0*/  LDG.E.128.CONSTANT R12, desc[UR4][R4.64] ;  /* 0x00000004040c7981 */ /* 0x000ea2000c1e9d00 */
[----:B---3--:R-:W-:-:S05]  /*07b0*/  IMAD.WIDE R6, R3, 0x4, R6 ;  /* 0x0000000403067825 */ /* 0x008fca00078e0206 */
[----:B------:R-:W2:Y:S01]  /*07c0*/  LDG.E.128.CONSTANT R16, desc[UR4][R6.64] ;  /* 0x0000000406107981 */ /* 0x000ea2000c1e9d00 */
[----:B0-----:R-:W-:-:S04]  /*07d0*/  IMAD.WIDE R8, R3, 0x4, R8 ;  /* 0x0000000403087825 */ /* 0x001fc800078e0208 */
[----:B--2---:R-:W-:Y:S01]  /*07e0*/  FADD R12, R12, R16 ;  /* 0x000000100c0c7221 */ /* 0x004fe20000000000 */
[----:B------:R-:W-:Y:S01]  /*07f0*/  FADD R13, R13, R17 ;  /* 0x000000110d0d7221 */ /* 0x000fe20000000000 */
[----:B------:R-:W-:Y:S01]  /*0800*/  FADD R14, R14, R18 ;  /* 0x000000120e0e7221 */ /* 0x000fe20000000000 */
[----:B------:R-:W-:-:S05]  /*0810*/  FADD R15, R15, R19 ;  /* 0x000000130f0f7221 */ /* 0x000fca0000000000 */
[----:B------:R2:W-:Y:S02]  /*0820*/  STG.E.128 desc[UR4][R8.64], R12 ;  /* 0x0000000c08007986 */ /* 0x0005e4000c101d04 */
.L_x_16:
[----:B------:R-:W-:Y:S05]  /*0830*/  BSYNC.RECONVERGENT B0 ;  /* 0x0000000000007941 */ /* 0x000fea0003800200 */
.L_x_11:
[----:B------:R-:W-:-:S05]  /*0840*/  IMAD R0, R0, 0x42000, R3 ;  /* 0x0004200000007824 */ /* 0x000fca00078e0203 */
[----:B------:R-:W-:-:S04]  /*0850*/  IADD3 R2, PT, PT, R0, 0x3, RZ ;  /* 0x0000000300027810 */ /* 0x000fc80007ffe0ff */
[----:B------:R-:W-:-:S13]  /*0860*/  ISETP.GE.AND P0, PT, R2, UR6, PT ;  /* 0x0000000602007c0c */ /* 0x000fda000bf06270 */
[----:B------:R-:W-:Y:S05]  /*0870*/  @!P0 BRA `(.L_x_17) ;  /* 0x0000000000508947 */ /* 0x000fea0003800000 */
[----:B------:R-:W-:-:S13]  /*0880*/  ISETP.GE.AND P0, PT, R0, UR6, PT ;  /* 0x0000000600007c0c */ /* 0x000fda000bf06270 */
[----:B------:R-:W-:Y:S05]  /*0890*/  @P0 EXIT ;  /* 0x000000000000094d */ /* 0x000fea0003800000 */
[----:B012---:R-:W0:Y:S01]  /*08a0*/  LDC.64 R8, c[0x0][0x390] ;  /* 0x0000e400ff087b82 */ /* 0x007e220000000a00 */
[----:B------:R-:W-:-:S07]  /*08b0*/  HFMA2 R14, -RZ, RZ, 0, 5.9604644775390625e-08 ;  /* 0x00000001ff0e7431 */ /* 0x000fce00000001ff */
[----:B------:R-:W1:Y:S08]  /*08c0*/  LDC.64 R12, c[0x0][0x380] ;  /* 0x0000e000ff0c7b82 */ /* 0x000e700000000a00 */
[----:B------:R-:W2:Y:S02]  /*08d0*/  LDC.64 R10, c[0x0][0x388] ;  /* 0x0000e200ff0a7b82 */ /* 0x000ea40000000a00 */
.L_x_18:
[----:B--234-:R-:W-:-:S04]  /*08e0*/  IMAD.WIDE R4, R0, 0x4, R10 ;  /* 0x0000000400047825 */ /* 0x01cfc800078e020a */
[C---:B-1----:R-:W-:Y:S02]  /*08f0*/  IMAD.WIDE R6, R0.reuse, 0x4, R12 ;  /* 0x0000000400067825 */ /* 0x042fe400078e020c */
[----:B------:R-:W2:Y:S04]  /*0900*/  LDG.E R5, desc[UR4][R4.64] ;  /* 0x0000000404057981 */ /* 0x000ea8000c1e1900 */
[----:B------:R-:W2:Y:S01]  /*0910*/  LDG.E R6, desc[UR4][R6.64] ;  /* 0x0000000406067981 */ /* 0x000ea2000c1e1900 */
[----:B0-----:R-:W-:Y:S01]  /*0920*/  IMAD.WIDE R2, R0, 0x4, R8 ;  /* 0x0000000400027825 */ /* 0x001fe200078e0208 */
        /* <DEDUP_REMOVED lines=8> */
[----:B------:R-:W-:Y:S05]  /*09b0*/  EXIT ;  /* 0x000000000000794d */ /* 0x000fea0003800000 */
.L_x_17:
[----:B------:R-:W5:Y:S08]  /*09c0*/  LDC.64 R2, c[0x0][0x380] ;  /* 0x0000e000ff027b82 */ /* 0x000f700000000a00 */
[----:B0--34-:R-:W0:Y:S08]  /*09d0*/  LDC.64 R4, c[0x0][0x388] ;  /* 0x0000e200ff047b82 */ /* 0x019e300000000a00 */
[----:B------:R-:W3:Y:S01]  /*09e0*/  LDC.64 R6, c[0x0][0x390] ;  /* 0x0000e400ff067b82 */ /* 0x000ee20000000a00 */
[----:B-----5:R-:W-:-:S05]  /*09f0*/  IMAD.WIDE R2, R0, 0x4, R2 ;  /* 0x0000000400027825 */ /* 0x020fca00078e0202 */
[----:B-12---:R-:W2:Y:S01]  /*0a00*/  LDG.E.128.CONSTANT R8, desc[UR4][R2.64] ;  /* 0x0000000402087981 */ /* 0x006ea2000c1e9d00 */
[----:B0-----:R-:W-:-:S05]  /*0a10*/  IMAD.WIDE R4, R0, 0x4, R4 ;  /* 0x0000000400047825 */ /* 0x001fca00078e0204 */
[----:B------:R-:W2:Y:S01]  /*0a20*/  LDG.E.128.CONSTANT R12, desc[UR4][R4.64] ;  /* 0x00000004040c7981 */ /* 0x000ea2000c1e9d00 */
[----:B---3--:R-:W-:-:S04]  /*0a30*/  IMAD.WIDE R6, R0, 0x4, R6 ;  /* 0x0000000400067825 */ /* 0x008fc800078e0206 */
[----:B--2---:R-:W-:Y:S01]  /*0a40*/  FADD R8, R8, R12 ;  /* 0x0000000c08087221 */ /* 0x004fe20000000000 */
[----:B------:R-:W-:Y:S01]  /*0a50*/  FADD R9, R9, R13 ;  /* 0x0000000d09097221 */ /* 0x000fe20000000000 */
[----:B------:R-:W-:Y:S01]  /*0a60*/  FADD R10, R10, R14 ;  /* 0x0000000e0a0a7221 */ /* 0x000fe20000000000 */
[----:B------:R-:W-:-:S05]  /*0a70*/  FADD R11, R11, R15 ;  /* 0x0000000f0b0b7221 */ /* 0x000fca0000000000 */
[----:B------:R-:W-:Y:S01]  /*0a80*/  STG.E.128 desc[UR4][R6.64], R8 ;  /* 0x0000000806007986 */ /* 0x000fe2000c101d04 */
[----:B------:R-:W-:Y:S05]  /*0a90*/  EXIT ;  /* 0x000000000000794d */ /* 0x000fea0003800000 */
.L_x_19:
        /* <DEDUP_REMOVED lines=14> */
.L_x_41:


//--------------------- .text._Z11vector_add3ILi4ELi4EEvPKfS1_Pfi --------------------------
	.section	.text._Z11vector_add3ILi4ELi4EEvPKfS1_Pfi,"ax",@progbits
	.align	128
        .global         _Z11vector_add3ILi4ELi4EEvPKfS1_Pfi
        .type           _Z11vector_add3ILi4ELi4EEvPKfS1_Pfi,@function
        .size           _Z11vector_add3ILi4ELi4EEvPKfS1_Pfi,(.L_x_42 - _Z11vector_add3ILi4ELi4EEvPKfS1_Pfi)
        .other          _Z11vector_add3ILi4ELi4EEvPKfS1_Pfi,@"STO_CUDA_ENTRY STV_DEFAULT"
_Z11vector_add3ILi4ELi4EEvPKfS1_Pfi:
.text._Z11vector_add3ILi4ELi4EEvPKfS1_Pfi:
[----:B------:R-:W-:Y:S08]  /*0000*/  LDC R1, c[0x0][0x37c] ;  /* 0x0000df00ff017b82 */ /* 0x000ff00000000800 */
[----:B------:R-:W0:Y:S01]  /*0010*/  S2UR UR4, SR_CTAID.X ;  /* 0x00000000000479c3 */ /* 0x000e220000002500 */
[----:B------:R-:W1:Y:S01]  /*0020*/  S2R R3, SR_TID.X ;  /* 0x0000000000037919 */ /* 0x000e620000002100 */
[----:B------:R-:W2:Y:S01]  /*0030*/  LDCU UR6, c[0x0][0x398] ;  /* 0x00007300ff0677ac */ /* 0x000ea20008000800 */
[----:B------:R-:W-:Y:S05]  /*0040*/  BSSY.RECONVERGENT B0, `(.L_x_20) ;  /* 0x000002b000007945 */ /* 0x000fea0003800200 */
[----:B------:R-:W0:Y:S02]  /*0050*/  LDC R0, c[0x0][0x360] ;  /* 0x0000d800ff007b82 */ /* 0x000e240000000800 */
[----:B0-----:R-:W-:Y:S01]  /*0060*/  IMAD R2, R0, UR4, RZ ;  /* 0x0000000400027c24 */ /* 0x001fe2000f8e02ff */
[----:B------:R-:W0:Y:S04]  /*0070*/  LDCU.64 UR4, c[0x0][0x358] ;  /* 0x00006b00ff0477ac */ /* 0x000e280008000a00 */
[----:B------:R-:W-:-:S04]  /*0080*/  SHF.L.U32 R2, R2, 0x4, RZ ;  /* 0x0000000402027819 */ /* 0x000fc800000006ff */
[----:B-1----:R-:W-:-:S04]  /*0090*/  LEA R13, R3, R2, 0x2 ;  /* 0x00000002030d7211 */ /* 0x002fc800078e10ff */
[----:B------:R-:W-:-:S04]  /*00a0*/  IADD3 R4, PT, PT, R13, 0x3, RZ ;  /* 0x000000030d047810 */ /* 0x000fc80007ffe0ff */
[----:B--2---:R-:W-:-:S13]  /*00b0*/  ISETP.GE.AND P0, PT, R4, UR6, PT ;  /* 0x0000000604007c0c */ /* 0x004fda000bf06270 */
[----:B0-----:R-:W-:Y:S05]  /*00c0*/  @P0 BRA `(.L_x_21) ;  /* 0x0000000000380947 */ /* 0x001fea0003800000 */
[----:B------:R-:W0:Y:S08]  /*00d0*/  LDC.64 R8, c[0x0][0x388] ;  /* 0x0000e200ff087b82 */ /* 0x000e300000000a00 */
[----:B------:R-:W1:Y:S08]  /*00e0*/  LDC.64 R14, c[0x0][0x380] ;  /* 0x0000e000ff0e7b82 */ /* 0x000e700000000a00 */
[----:B------:R-:W2:Y:S01]  /*00f0*/  LDC.64 R16, c[0x0][0x390] ;  /* 0x0000e400ff107b82 */ /* 0x000ea20000000a00 */
[----:B0-----:R-:W-:-:S06]  /*0100*/  IMAD.WIDE R8, R13, 0x4, R8 ;  /* 0x000000040d087825 */ /* 0x001fcc00078e0208 */
[----:B------:R-:W3:Y:S01]  /*0110*/  LDG.E.128.CONSTANT R8, desc[UR4][R8.64] ;  /* 0x0000000408087981 */ /* 0x000ee2000c1e9d00 */
[----:B-1----:R-:W-:-:S05]  /*0120*/  IMAD.WIDE R14, R13, 0x4, R14 ;  /* 0x000000040d0e7825 */ /* 0x002fca00078e020e */
[----:B------:R-:W3:Y:S02]  /*0130*/  LDG.E.128.CONSTANT R4, desc[UR4][R14.64] ;  /* 0x000000040e047981 */ /* 0x000ee4000c1e9d00 */
[----:B---3--:R-:W-:Y:S01]  /*0140*/  FADD R6, R6, R10 ;  /* 0x0000000a06067221 */ /* 0x008fe20000000000 */
[----:B------:R-:W-:Y:S01]  /*0150*/  FADD R7, R7, R11 ;  /* 0x0000000b07077221 */ /* 0x000fe20000000000 */
[----:B------:R-:W-:Y:S01]  /*0160*/  FADD R4, R4, R8 ;  /* 0x0000000804047221 */ /* 0x000fe20000000000 */
[----:B------:R-:W-:Y:S01]  /*0170*/  FADD R5, R5, R9 ;  /* 0x0000000905057221 */ /* 0x000fe20000000000 */
[----:B--2---:R-:W-:-:S05]  /*0180*/  IMAD.WIDE R10, R13, 0x4, R16 ;  /* 0x000000040d0a7825 */ /* 0x004fca00078e0210 */
[----:B------:R0:W-:Y:S01]  /*0190*/  STG.E.128 desc[UR4][R10.64], R4 ;  /* 0x000000040a007986 */ /* 0x0001e2000c101d04 */
[----:B------:R-:W-:Y:S05]  /*01a0*/  BRA `(.L_x_22) ;  /* 0x0000000000507947 */ /* 0x000fea0003800000 */
.L_x_21:
[----:B------:R-:W-:-:S13]  /*01b0*/  ISETP.GE.AND P0, PT, R13, UR6, PT ;  /* 0x000000060d007c0c */ /* 0x000fda000bf06270 */
[----:B------:R-:W-:Y:S05]  /*01c0*/  @P0 BRA `(.L_x_22) ;  /* 0x0000000000480947 */ /* 0x000fea0003800000 */
[----:B------:R-:W0:Y:S01]  /*01d0*/  LDC.64 R4, c[0x0][0x390] ;  /* 0x0000e400ff047b82 */ /* 0x000e220000000a00 */
[----:B------:R-:W-:Y:S01]  /*01e0*/  HFMA2 R12, -RZ, RZ, 0, 5.9604644775390625e-08 ;  /* 0x00000001ff0c7431 */ /* 0x000fe200000001ff */
[----:B------:R-:W-:-:S06]  /*01f0*/  MOV R19, R13 ;  /* 0x0000000d00137202 */ /* 0x000fcc0000000f00 */
[----:B------:R-:W1:Y:S08]  /*0200*/  LDC.64 R6, c[0x0][0x380] ;  /* 0x0000e000ff067b82 */ /* 0x000e700000000a00 */
[----:B------:R-:W2:Y:S02]  /*0210*/  LDC.64 R8, c[0x0][0x388] ;  /* 0x0000e200ff087b82 */ /* 0x000ea40000000a00 */
.L_x_23:
        /* <DEDUP_REMOVED lines=13> */
.L_x_22:
[----:B------:R-:W-:Y:S05]  /*02f0*/  BSYNC.RECONVERGENT B0 ;  /* 0x0000000000007941 */ /* 0x000fea0003800200 */
.L_x_20:
[----:B------:R-:W-:Y:S01]  /*0300*/  LEA R12, R0, R13, 0x2 ;  /* 0x0000000d000c7211 */ /* 0x000fe200078e10ff */
[----:B------:R-:W-:Y:S03]  /*0310*/  BSSY.RECONVERGENT B0, `(.L_x_24) ;  /* 0x0000027000007945 */ /* 0x000fe60003800200 */
[----:B0-----:R-:W-:-:S04]  /*0320*/  IADD3 R4, PT, PT, R12, 0x3, RZ ;  /* 0x000000030c047810 */ /* 0x001fc80007ffe0ff */
[----:B------:R-:W-:-:S13]  /*0330*/  ISETP.GE.AND P0, PT, R4, UR6, PT ;  /* 0x0000000604007c0c */ /* 0x000fda000bf06270 */
[----:B------:R-:W-:Y:S05]  /*0340*/  @!P0 BRA `(.L_x_25) ;  /* 0x0000000000588947 */ /* 0x000fea0003800000 */
[----:B------:R-:W-:Y:S01]  /*0350*/  ISETP.GE.AND P0, PT, R12, UR6, PT ;  /* 0x000000060c007c0c */ /* 0x000fe2000bf06270 */
[----:B------:R-:W-:-:S12]  /*0360*/  BSSY.RECONVERGENT B1, `(.L_x_26) ;  /* 0x0000013000017945 */ /* 0x000fd80003800200 */
[----:B------:R-:W-:Y:S05]  /*0370*/  @P0 BRA `(.L_x_27) ;  /* 0x0000000000440947 */ /* 0x000fea0003800000 */
[----:B------:R-:W0:Y:S01]  /*0380*/  LDC.64 R4, c[0x0][0x390] ;  /* 0x0000e400ff047b82 */ /* 0x000e220000000a00 */
[----:B------:R-:W-:-:S07]  /*0390*/  HFMA2 R18, -RZ, RZ, 0, 5.9604644775390625e-08 ;  /* 0x00000001ff127431 */ /* 0x000fce00000001ff */
[----:B------:R-:W1:Y:S08]  /*03a0*/  LDC.64 R6, c[0x0][0x380] ;  /* 0x0000e000ff067b82 */ /* 0x000e700000000a00 */
[----:B------:R-:W2:Y:S02]  /*03b0*/  LDC.64 R8, c[0x0][0x388] ;  /* 0x0000e200ff087b82 */ /* 0x000ea40000000a00 */
.L_x_28:
[----:B--2---:R-:W-:-:S04]  /*03c0*/  IMAD.WIDE R14, R12, 0x4, R8 ;  /* 0x000000040c0e7825 */ /* 0x004fc800078e0208 */
[C---:B-1----:R-:W-:Y:S02]  /*03d0*/  IMAD.WIDE R16, R12.reuse, 0x4, R6 ;  /* 0x000000040c107825 */ /* 0x042fe400078e0206 */
[----:B------:R-:W2:Y:S04]  /*03e0*/  LDG.E R15, desc[UR4][R14.64] ;  /* 0x000000040e0f7981 */ /* 0x000ea8000c1e1900 */
[----:B------:R-:W2:Y:S01]  /*03f0*/  LDG.E R16, desc[UR4][R16.64] ;  /* 0x0000000410107981 */ /* 0x000ea2000c1e1900 */
[----:B0--34-:R-:W-:Y:S01]  /*0400*/  IMAD.WIDE R10, R12, 0x4, R4 ;  /* 0x000000040c0a7825 */ /* 0x019fe200078e0204 */
        /* <DEDUP_REMOVED lines=8> */
.L_x_27:
[----:B------:R-:W-:Y:S05]  /*0490*/  BSYNC.RECONVERGENT B1 ;  /* 0x0000000000017941 */ /* 0x000fea0003800200 */
.L_x_26:
[----:B------:R-:W-:Y:S05]  /*04a0*/  BRA `(.L_x_29) ;  /* 0x0000000000347947 */ /* 0x000fea0003800000 */
.L_x_25:
[----:B------:R-:W0:Y:S08]  /*04b0*/  LDC.64 R8, c[0x0][0x388] ;  /* 0x0000e200ff087b82 */ /* 0x000e300000000a00 */
[----:B------:R-:W1:Y:S08]  /*04c0*/  LDC.64 R14, c[0x0][0x380] ;  /* 0x0000e000ff0e7b82 */ /* 0x000e700000000a00 */
[----:B------:R-:W2:Y:S01]  /*04d0*/  LDC.64 R16, c[0x0][0x390] ;  /* 0x0000e400ff107b82 */ /* 0x000ea20000000a00 */
[----:B0-----:R-:W-:-:S06]  /*04e0*/  IMAD.WIDE R8, R12, 0x4, R8 ;  /* 0x000000040c087825 */ /* 0x001fcc00078e0208 */
[----:B---3--:R-:W3:Y:S01]  /*04f0*/  LDG.E.128.CONSTANT R8, desc[UR4][R8.64] ;  /* 0x0000000408087981 */ /* 0x008ee2000c1e9d00 */
[----:B-1----:R-:W-:-:S05]  /*0500*/  IMAD.WIDE R14, R12, 0x4, R14 ;  /* 0x000000040c0e7825 */ /* 0x002fca00078e020e */
[----:B------:R-:W3:Y:S02]  /*0510*/  LDG.E.128.CONSTANT R4, desc[UR4][R14.64] ;  /* 0x000000040e047981 */ /* 0x000ee4000c1e9d00 */
[----:B---3--:R-:W-:Y:S01]  /*0520*/  FADD R6, R6, R10 ;  /* 0x0000000a06067221 */ /* 0x008fe20000000000 */
[----:B------:R-:W-:Y:S01]  /*0530*/  FADD R7, R7, R11 ;  /* 0x0000000b07077221 */ /* 0x000fe20000000000 */
[----:B------:R-:W-:Y:S01]  /*0540*/  FADD R4, R4, R8 ;  /* 0x0000000804047221 */ /* 0x000fe20000000000 */
[----:B------:R-:W-:Y:S01]  /*0550*/  FADD R5, R5, R9 ;  /* 0x0000000905057221 */ /* 0x000fe20000000000 */
[----:B--2---:R-:W-:-:S05]  /*0560*/  IMAD.WIDE R10, R12, 0x4, R16 ;  /* 0x000000040c0a7825 */ /* 0x004fca00078e0210 */
[----:B------:R0:W-:Y:S02]  /*0570*/  STG.E.128 desc[UR4][R10.64], R4 ;  /* 0x000000040a007986 */ /* 0x0001e4000c101d04 */
.L_x_29:
[----:B------:R-:W-:Y:S05]  /*0580*/  BSYNC.RECONVERGENT B0 ;  /* 0x0000000000007941 */ /* 0x000fea0003800200 */
.L_x_24:
[----:B------:R-:W-:Y:S01]  /*0590*/  SHF.L.U32 R12, R0, 0x3, RZ ;  /* 0x00000003000c7819 */ /* 0x000fe200000006ff */
[----:B------:R-:W-:Y:S03]  /*05a0*/  BSSY.RECONVERGENT B0, `(.L_x_30) ;  /* 0x0000028000007945 */ /* 0x000fe60003800200 */
[----:B------:R-:W-:-:S04]  /*05b0*/  IADD3 R13, PT, PT, R13, R12, RZ ;  /* 0x0000000c0d0d7210 */ /* 0x000fc80007ffe0ff */
[----:B0-----:R-:W-:-:S04]  /*05c0*/  IADD3 R4, PT, PT, R13, 0x3, RZ ;  /* 0x000000030d047810 */ /* 0x001fc80007ffe0ff */
[----:B------:R-:W-:-:S13]  /*05d0*/  ISETP.GE.AND P0, PT, R4, UR6, PT ;  /* 0x0000000604007c0c */ /* 0x000fda000bf06270 */
[----:B------:R-:W-:Y:S05]  /*05e0*/  @!P0 BRA `(.L_x_31) ;  /* 0x0000000000588947 */ /* 0x000fea0003800000 */
[----:B------:R-:W-:Y:S01]  /*05f0*/  ISETP.GE.AND P0, PT, R13, UR6, PT ;  /* 0x000000060d007c0c */ /* 0x000fe2000bf06270 */
[----:B------:R-:W-:-:S12]  /*0600*/  BSSY.RECONVERGENT B1, `(.L_x_32) ;  /* 0x0000013000017945 */ /* 0x000fd80003800200 */
[----:B------:R-:W-:Y:S05]  /*0610*/  @P0 BRA `(.L_x_33) ;  /* 0x0000000000440947 */ /* 0x000fea0003800000 */
[----:B------:R-:W0:Y:S01]  /*0620*/  LDC.64 R4, c[0x0][0x390] ;  /* 0x0000e400ff047b82 */ /* 0x000e220000000a00 */
[----:B------:R-:W-:-:S07]  /*0630*/  MOV R18, 0x1 ;  /* 0x0000000100127802 */ /* 0x000fce0000000f00 */
[----:B------:R-:W1:Y:S08]  /*0640*/  LDC.64 R6, c[0x0][0x380] ;  /* 0x0000e000ff067b82 */ /* 0x000e700000000a00 */
[----:B------:R-:W2:Y:S02]  /*0650*/  LDC.64 R8, c[0x0][0x388] ;  /* 0x0000e200ff087b82 */ /* 0x000ea40000000a00 */
.L_x_34:
[----:B--2---:R-:W-:-:S04]  /*0660*/  IMAD.WIDE R14, R13, 0x4, R8 ;  /* 0x000000040d0e7825 */ /* 0x004fc800078e0208 */
[C---:B-1----:R-:W-:Y:S02]  /*0670*/  IMAD.WIDE R16, R13.reuse, 0x4, R6 ;  /* 0x000000040d107825 */ /* 0x042fe400078e0206 */
[----:B------:R-:W2:Y:S04]  /*0680*/  LDG.E R15, desc[UR4][R14.64] ;  /* 0x000000040e0f7981 */ /* 0x000ea8000c1e1900 */
[----:B------:R-:W2:Y:S01]  /*0690*/  LDG.E R16, desc[UR4][R16.64] ;  /* 0x0000000410107981 */ /* 0x000ea2000c1e1900 */
[C---:B0--34-:R-:W-:Y:S01]  /*06a0*/  IMAD.WIDE R10, R13.reuse, 0x4, R4 ;  /* 0x000000040d0a7825 */ /* 0x059fe200078e0204 */
        /* <DEDUP_REMOVED lines=8> */
.L_x_33:
[----:B------:R-:W-:Y:S05]  /*0730*/  BSYNC.RECONVERGENT B1 ;  /* 0x0000000000017941 */ /* 0x000fea0003800200 */
.L_x_32:
[----:B------:R-:W-:Y:S05]  /*0740*/  BRA `(.L_x_35) ;  /* 0x0000000000347947 */ /* 0x000fea0003800000 */
.L_x_31:
[----:B------:R-:W0:Y:S08]  /*0750*/  LDC.64 R8, c[0x0][0x388] ;  /* 0x0000e200ff087b82 */ /* 0x000e300000000a00 */
[----:B------:R-:W1:Y:S08]  /*0760*/  LDC.64 R14, c[0x0][0x380] ;  /* 0x0000e000ff0e7b82 */ /* 0x000e700000000a00 */
[----:B------:R-:W2:Y:S01]  /*0770*/  LDC.64 R16, c[0x0][0x390] ;  /* 0x0000e400ff107b82 */ /* 0x000ea20000000a00 */
[----:B0-----:R-:W-:-:S06]  /*0780*/  IMAD.WIDE R8, R13, 0x4, R8 ;  /* 0x000000040d087825 */ /* 0x001fcc00078e0208 */
[----:B---34-:R-:W3:Y:S01]  /*0790*/  LDG.E.128.CONSTANT R8, desc[UR4][R8.64] ;  /* 0x0000000408087981 */ /* 0x018ee2000c1e9d00 */
        /* <DEDUP_REMOVED lines=8> */
.L_x_35:
[----:B------:R-:W-:Y:S05]  /*0820*/  BSYNC.RECONVERGENT B0 ;  /* 0x0000000000007941 */ /* 0x000fea0003800200 */
.L_x_30:
[----:B------:R-:W-:-:S04]  /*0830*/  IADD3 R3, PT, PT, R3, R0, RZ ;  /* 0x0000000003037210 */ /* 0x000fc80007ffe0ff */
[----:B------:R-:W-:-:S04]  /*0840*/  LEA R3, R3, R12, 0x2 ;  /* 0x0000000c03037211 */ /* 0x000fc800078e10ff */
[----:B------:R-:W-:-:S04]  /*0850*/  IADD3 R2, PT, PT, R2, R3, RZ ;  /* 0x0000000302027210 */ /* 0x000fc80007ffe0ff */
[----:B------:R-:W-:-:S04]  /*0860*/  IADD3 R0, PT, PT, R2, 0x3, RZ ;  /* 0x0000000302007810 */ /* 0x000fc80007ffe0ff */
[----:B------:R-:W-:-:S13]  /*0870*/  ISETP.GE.AND P0, PT, R0, UR6, PT ;  /* 0x0000000600007c0c */ /* 0x000fda000bf06270 */
[----:B------:R-:W-:Y:S05]  /*0880*/  @!P0 BRA `(.L_x_36) ;  /* 0x0000000000508947 */ /* 0x000fea0003800000 */
[----:B------:R-:W-:-:S13]  /*0890*/  ISETP.GE.AND P0, PT, R2, UR6, PT ;  /* 0x0000000602007c0c */ /* 0x000fda000bf06270 */
[----:B------:R-:W-:Y:S05]  /*08a0*/  @P0 EXIT ;  /* 0x000000000000094d */ /* 0x000fea0003800000 */
[----:B01-34-:R-:W0:Y:S01]  /*08b0*/  LDC.64 R10, c[0x0][0x390] ;  /* 0x0000e400ff0a7b82 */ /* 0x01be220000000a00 */
[----:B------:R-:W-:-:S07]  /*08c0*/  HFMA2 R0, -RZ, RZ, 0, 5.9604644775390625e-08 ;  /* 0x00000001ff007431 */ /* 0x000fce00000001ff */
[----:B------:R-:W1:Y:S08]  /*08d0*/  LDC.64 R14, c[0x0][0x380] ;  /* 0x0000e000ff0e7b82 */ /* 0x000e700000000a00 */
[----:B------:R-:W2:Y:S02]  /*08e0*/  LDC.64 R12, c[0x0][0x388] ;  /* 0x0000e200ff0c7b82 */ /* 0x000ea40000000a00 */
.L_x_37:
[----:B--2---:R-:W-:-:S04]  /*08f0*/  IMAD.WIDE R6, R2, 0x4, R12 ;  /* 0x0000000402067825 */ /* 0x004fc800078e020c */
[C---:B-1----:R-:W-:Y:S02]  /*0900*/  IMAD.WIDE R8, R2.reuse, 0x4, R14 ;  /* 0x0000000402087825 */ /* 0x042fe400078e020e */
[----:B------:R-:W2:Y:S04]  /*0910*/  LDG.E R7, desc[UR4][R6.64] ;  /* 0x0000000406077981 */ /* 0x000ea8000c1e1900 */
[----:B------:R-:W2:Y:S01]  /*0920*/  LDG.E R8, desc[UR4][R8.64] ;  /* 0x0000000408087981 */ /* 0x000ea2000c1e1900 */
[----:B0--3--:R-:W-:Y:S01]  /*0930*/  IMAD.WIDE R4, R2, 0x4, R10 ;  /* 0x0000000402047825 */ /* 0x009fe200078e020a */
        /* <DEDUP_REMOVED lines=9> */
.L_x_36:
[----:B-1----:R-:W1:Y:S08]  /*09d0*/  LDC.64 R4, c[0x0][0x380] ;  /* 0x0000e000ff047b82 */ /* 0x002e700000000a00 */
[----:B------:R-:W2:Y:S08]  /*09e0*/  LDC.64 R6, c[0x0][0x388] ;  /* 0x0000e200ff067b82 */ /* 0x000eb00000000a00 */
[----:B------:R-:W5:Y:S01]  /*09f0*/  LDC.64 R8, c[0x0][0x390] ;  /* 0x0000e400ff087b82 */ /* 0x000f620000000a00 */
[----:B-1----:R-:W-:-:S05]  /*0a00*/  IMAD.WIDE R4, R2, 0x4, R4 ;  /* 0x0000000402047825 */ /* 0x002fca00078e0204 */
[----:B------:R-:W3:Y:S01]  /*0a10*/  LDG.E.128.CONSTANT R12, desc[UR4][R4.64] ;  /* 0x00000004040c7981 */ /* 0x000ee2000c1e9d00 */
[----:B--2---:R-:W-:-:S05]  /*0a20*/  IMAD.WIDE R6, R2, 0x4, R6 ;  /* 0x0000000402067825 */ /* 0x004fca00078e0206 */
[----:B------:R-:W3:Y:S01]  /*0a30*/  LDG.E.128.CONSTANT R16, desc[UR4][R6.64] ;  /* 0x0000000406107981 */ /* 0x000ee2000c1e9d00 */
[----:B-----5:R-:W-:-:S04]  /*0a40*/  IMAD.WIDE R2, R2, 0x4, R8 ;  /* 0x0000000402027825 */ /* 0x020fc800078e0208 */
[----:B---3--:R-:W-:Y:S01]  /*0a50*/  FADD R12, R12, R16 ;  /* 0x000000100c0c7221 */ /* 0x008fe20000000000 */
[----:B------:R-:W-:Y:S01]  /*0a60*/  FADD R13, R13, R17 ;  /* 0x000000110d0d7221 */ /* 0x000fe20000000000 */
[----:B------:R-:W-:Y:S01]  /*0a70*/  FADD R14, R14, R18 ;  /* 0x000000120e0e7221 */ /* 0x000fe20000000000 */
[----:B------:R-:W-:-:S05]  /*0a80*/  FADD R15, R15, R19 ;  /* 0x000000130f0f7221 */ /* 0x000fca0000000000 */
[----:B------:R-:W-:Y:S01]  /*0a90*/  STG.E.128 desc[UR4][R2.64], R12 ;  /* 0x0000000c02007986 */ /* 0x000fe2000c101d04 */
[----:B------:R-:W-:Y:S05]  /*0aa0*/  EXIT ;  /* 0x000000000000794d */ /* 0x000fea0003800000 */
.L_x_38:
        /* <DEDUP_REMOVED lines=13> */
.L_x_42:


//--------------------- .text._Z11vector_add1PKfS0_Pfi --------------------------
	.section	.text._Z11vector_add1PKfS0_Pfi,"ax",@progbits
	.align	128
        .global         _Z11vector_add1PKfS0_Pfi
        .type           _Z11vector_add1PKfS0_Pfi,@function
        .size           _Z11vector_add1PKfS0_Pfi,(.L_x_43 - _Z11vector_add1PKfS0_Pfi)
        .other          _Z11vector_add1PKfS0_Pfi,@"STO_CUDA_ENTRY STV_DEFAULT"
_Z11vector_add1PKfS0_Pfi:
.text._Z11vector_add1PKfS0_Pfi:
[----:B------:R-:W-:Y:S01]  /*0000*/  LDC R1, c[0x0][0x37c] ;  /* 0x0000df00ff017b82 */ /* 0x000fe20000000800 */
[----:B------:R-:W0:Y:S07]  /*0010*/  S2R R0, SR_TID.X ;  /* 0x0000000000007919 */ /* 0x000e2e0000002100 */
[----:B------:R-:W0:Y:S01]  /*0020*/  S2UR UR4, SR_CTAID.X ;  /* 0x00000000000479c3 */ /* 0x000e220000002500 */
[----:B------:R-:W1:Y:S07]  /*0030*/  LDCU UR5, c[0x0][0x398] ;  /* 0x00007300ff0577ac */ /* 0x000e6e0008000800 */
[----:B------:R-:W0:Y:S02]  /*0040*/  LDC R9, c[0x0][0x360] ;  /* 0x0000d800ff097b82 */ /* 0x000e240000000800 */
[----:B0-----:R-:W-:-:S05]  /*0050*/  IMAD R9, R9, UR4, R0 ;  /* 0x0000000409097c24 */ /* 0x001fca000f8e0200 */
[----:B-1----:R-:W-:-:S13]  /*0060*/  ISETP.GE.AND P0, PT, R9, UR5, PT ;  /* 0x0000000509007c0c */ /* 0x002fda000bf06270 */
[----:B------:R-:W-:Y:S05]  /*0070*/  @P0 EXIT ;  /* 0x000000000000094d */ /* 0x000fea0003800000 */
[----:B------:R-:W0:Y:S01]  /*0080*/  LDC.64 R2, c[0x0][0x380] ;  /* 0x0000e000ff027b82 */ /* 0x000e220000000a00 */
[----:B------:R-:W1:Y:S07]  /*0090*/  LDCU.64 UR4, c[0x0][0x358] ;  /* 0x00006b00ff0477ac */ /* 0x000e6e0008000a00 */
[----:B------:R-:W2:Y:S08]  /*00a0*/  LDC.64 R4, c[0x0][0x388] ;  /* 0x0000e200ff047b82 */ /* 0x000eb00000000a00 */
[----:B------:R-:W3:Y:S01]  /*00b0*/  LDC.64 R6, c[0x0][0x390] ;  /* 0x0000e400ff067b82 */ /* 0x000ee20000000a00 */
[----:B0-----:R-:W-:-:S06]  /*00c0*/  IMAD.WIDE R2, R9, 0x4, R2 ;  /* 0x0000000409027825 */ /* 0x001fcc00078e0202 */
[----:B-1----:R-:W4:Y:S01]  /*00d0*/  LDG.E.CONSTANT R2, desc[UR4][R2.64] ;  /* 0x0000000402027981 */ /* 0x002f22000c1e9900 */
[----:B--2---:R-:W-:-:S06]  /*00e0*/  IMAD.WIDE R4, R9, 0x4, R4 ;  /* 0x0000000409047825 */ /* 0x004fcc00078e0204 */
[----:B------:R-:W4:Y:S01]  /*00f0*/  LDG.E.CONSTANT R5, desc[UR4][R4.64] ;  /* 0x0000000404057981 */ /* 0x000f22000c1e9900 */
[----:B---3--:R-:W-:-:S04]  /*0100*/  IMAD.WIDE R6, R9, 0x4, R6 ;  /* 0x0000000409067825 */ /* 0x008fc800078e0206 */
[----:B----4-:R-:W-:-:S05]  /*0110*/  FADD R9, R2, R5 ;  /* 0x0000000502097221 */ /* 0x010fca0000000000 */
[----:B------:R-:W-:Y:S01]  /*0120*/  STG.E desc[UR4][R6.64], R9 ;  /* 0x0000000906007986 */ /* 0x000fe2000c101904 */
[----:B------:R-:W-:Y:S05]  /*0130*/  EXIT ;  /* 0x000000000000794d */ /* 0x000fea0003800000 */
.L_x_39:
        /* <DEDUP_REMOVED lines=12> */
.L_x_43:


//--------------------- .nv.shared.reserved.0     --------------------------
	.section	.nv.shared.reserved.0,"aw",@nobits
	.weak		__nv_reservedSMEM_offset_0_alias
	.size		__nv_reservedSMEM_offset_0_alias, 0, 64
	.other		__nv_reservedSMEM_offset_0_alias,@"STO_CUDA_RESERVED_SHARED STV_DEFAULT"
__nv_reservedSMEM_offset_0_alias:
	.zero		0
	.zero		64


//--------------------- .nv.global                --------------------------
	.section	.nv.global,"aw",@nobits
.nv.global:
	.type		_ZN34_INTERNAL_4df5a725_4_k_cu_4b54c8706thrust24THRUST_300001_SM_1000_NS3seqE,@object
	.size		_ZN34_INTERNAL_4df5a725_4_k_cu_4b54c8706thrust24THRUST_300001_SM_1000_NS3seqE,(_ZN34_INTERNAL_4df5a725_4_k_cu_4b54c8704cuda3std3__48in_placeE - _ZN34_INTERNAL_4df5a725_4_k_cu_4b54c8706thrust24THRUST_300001_SM_1000_NS3seqE)
_ZN34_INTERNAL_4df5a725_4_k_cu_4b54c8706thrust24THRUST_300001_SM_1000_NS3seqE:
	.zero		1
	.type		_ZN34_INTERNAL_4df5a725_4_k_cu_4b54c8704cuda3std3__48in_placeE,@object
	.size		_ZN34_INTERNAL_4df5a725_4_k_cu_4b54c8704cuda3std3__48in_placeE,(_ZN34_INTERNAL_4df5a725_4_k_cu_4b54c8704cuda3std6ranges3__45__cpo4sizeE - _ZN34_INTERNAL_4df5a725_4_k_cu_4b54c8704cuda3std3__48in_placeE)
_ZN34_INTERNAL_4df5a725_4_k_cu_4b54c8704cuda3std3__48in_placeE:
	.zero		1
	.type		_ZN34_INTERNAL_4df5a725_4_k_cu_4b54c8704cuda3std6ranges3__45__cpo4sizeE,@object
	.size		_ZN34_INTERNAL_4df5a725_4_k_cu_4b54c8704cuda3std6ranges3__45__cpo4sizeE,(_ZN34_INTERNAL_4df5a725_4_k_cu_4b54c8706thrust24THRUST_300001_SM_1000_NS12placeholders2_3E - _ZN34_INTERNAL_4df5a725_4_k_cu_4b54c8704cuda3std6ranges3__45__cpo4sizeE)
_ZN34_INTERNAL_4df5a725_4_k_cu_4b54c8704cuda3std6ranges3__45__cpo4sizeE:
	.zero		1
	.type		_ZN34_INTERNAL_4df5a725_4_k_cu_4b54c8706thrust24THRUST_300001_SM_1000_NS12placeholders2_3E,@object
	.size		_ZN34_INTERNAL_4df5a725_4_k_cu_4b54c8706thrust24THRUST_300001_SM_1000_NS12placeholders2_3E,(_ZN34_INTERNAL_4df5a725_4_k_cu_4b54c8704cuda3std3__45__cpo6cbeginE - _ZN34_INTERNAL_4df5a725_4_k_cu_4b54c8706thrust24THRUST_300001_SM_1000_NS12placeholders2_3E)
_ZN34_INTERNAL_4df5a725_4_k_cu_4b54c8706thrust24THRUST_300001_SM_1000_NS12placeholders2_3E:
	.zero		1
	.type		_ZN34_INTERNAL_4df5a725_4_k_cu_4b54c8704cuda3std3__45__cpo6cbeginE,@object
	.size		_ZN34_INTERNAL_4df5a725_4_k_cu_4b54c8704cuda3std3__45__cpo6cbeginE,(_ZN34_INTERNAL_4df5a725_4_k_cu_4b54c8704cuda3std6ranges3__45__cpo6cbeginE - _ZN34_INTERNAL_4df5a725_4_k_cu_4b54c8704cuda3std3__45__cpo6cbeginE)
_ZN34_INTERNAL_4df5a725_4_k_cu_4b54c8704cuda3std3__45__cpo6cbeginE:
	.zero		1
	.type		_ZN34_INTERNAL_4df5a725_4_k_cu_4b54c8704cuda3std6ranges3__45__cpo6cbeginE,@object
	.size		_ZN34_INTERNAL_4df5a725_4_k_cu_4b54c8704cuda3std6ranges3__45__cpo6cbeginE,(_ZN34_INTERNAL_4df5a725_4_k_cu_4b54c8706thrust24THRUST_300001_SM_1000_NS12placeholders2_7E - _ZN34_INTERNAL_4df5a725_4_k_cu_4b54c8704cuda3std6ranges3__45__cpo6cbeginE)
_ZN34_INTERNAL_4df5a725_4_k_cu_4b54c8704cuda3std6ranges3__45__cpo6cbeginE:
	.zero		1
	.type		_ZN34_INTERNAL_4df5a725_4_k_cu_4b54c8706thrust24THRUST_300001_SM_1000_NS12placeholders2_7E,@object
	.size		_ZN34_INTERNAL_4df5a725_4_k_cu_4b54c8706thrust24THRUST_300001_SM_1000_NS12placeholders2_7E,(_ZN34_INTERNAL_4df5a725_4_k_cu_4b54c8704cuda3std3__45__cpo7crbeginE - _ZN34_INTERNAL_4df5a725_4_k_cu_4b54c8706thrust24THRUST_300001_SM_1000_NS12placeholders2_7E)
_ZN34_INTERNAL_4df5a725_4_k_cu_4b54c8706thrust24THRUST_300001_SM_1000_NS12placeholders2_7E:
	.zero		1
	.type		_ZN34_INTERNAL_4df5a725_4_k_cu_4b54c8704cuda3std3__45__cpo7crbeginE,@object
	.size		_ZN34_INTERNAL_4df5a725_4_k_cu_4b54c8704cuda3std3__45__cpo7crbeginE,(_ZN34_INTERNAL_4df5a725_4_k_cu_4b54c8704cuda3std6ranges3__45__cpo4nextE - _ZN34_INTERNAL_4df5a725_4_k_cu_4b54c8704cuda3std3__45__cpo7crbeginE)
_ZN34_INTERNAL_4df5a725_4_k_cu_4b54c8704cuda3std3__45__cpo7crbeginE:
	.zero		1
	.type		_ZN34_INTERNAL_4df5a725_4_k_cu_4b54c8704cuda3std6ranges3__45__cpo4nextE,@object
	.size		_ZN34_INTERNAL_4df5a725_4_k_cu_4b54c8704cuda3std6ranges3__45__cpo4nextE,(_ZN34_INTERNAL_4df5a725_4_k_cu_4b54c8704cuda3std6ranges3__45__cpo4swapE - _ZN34_INTERNAL_4df5a725_4_k_cu_4b54c8704cuda3std6ranges3__45__cpo4nextE)
_ZN34_INTERNAL_4df5a725_4_k_cu_4b54c8704cuda3std6ranges3__45__cpo4nextE:
	.zero		1
	.type		_ZN34_INTERNAL_4df5a725_4_k_cu_4b54c8704cuda3std6ranges3__45__cpo4swapE,@object
	.size		_ZN34_INTERNAL_4df5a725_4_k_cu_4b54c8704cuda3std6ranges3__45__cpo4swapE,(_ZN34_INTERNAL_4df5a725_4_k_cu_4b54c8706thrust24THRUST_300001_SM_1000_NS8cuda_cub10par_nosyncE - _ZN34_INTERNAL_4df5a725_4_k_cu_4b54c8704cuda3std6ranges3__45__cpo4swapE)
_ZN34_INTERNAL_4df5a725_4_k_cu_4b54c8704cuda3std6ranges3__45__cpo4swapE:
	.zero		1
	.type		_ZN34_INTERNAL_4df5a725_4_k_cu_4b54c8706thrust24THRUST_300001_SM_1000_NS8cuda_cub10par_nosyncE,@object
	.size		_ZN34_INTERNAL_4df5a725_4_k_cu_4b54c8706thrust24THRUST_300001_SM_1000_NS8cuda_cub10par_nosyncE,(_ZN34_INTERNAL_4df5a725_4_k_cu_4b54c8706thrust24THRUST_300001_SM_1000_NS12placeholders2_9E - _ZN34_INTERNAL_4df5a725_4_k_cu_4b54c8706thrust24THRUST_300001_SM_1000_NS8cuda_cub10par_nosyncE)
_ZN34_INTERNAL_4df5a725_4_k_cu_4b54c8706thrust24THRUST_300001_SM_1000_NS8cuda_cub10par_nosyncE:
	.zero		1
	.type		_ZN34_INTERNAL_4df5a725_4_k_cu_4b54c8706thrust24THRUST_300001_SM_1000_NS12placeholders2_9E,@object
	.size		_ZN34_INTERNAL_4df5a725_4_k_cu_4b54c8706thrust24THRUST_300001_SM_1000_NS12placeholders2_9E,(_ZN34_INTERNAL_4df5a725_4_k_cu_4b54c8704cuda3std3__436_GLOBAL__N__4df5a725_4_k_cu_4b54c8706ignoreE - _ZN34_INTERNAL_4df5a725_4_k_cu_4b54c8706thrust24THRUST_300001_SM_1000_NS12placeholders2_9E)
_ZN34_INTERNAL_4df5a725_4_k_cu_4b54c8706thrust24THRUST_300001_SM_1000_NS12placeholders2_9E:
	.zero		1
	.type		_ZN34_INTERNAL_4df5a725_4_k_cu_4b54c8704cuda3std3__436_GLOBAL__N__4df5a725_4_k_cu_4b54c8706ignoreE,@object
	.size		_ZN34_INTERNAL_4df5a725_4_k_cu_4b54c8704cuda3std3__436_GLOBAL__N__4df5a725_4_k_cu_4b54c8706ignoreE,(_ZN34_INTERNAL_4df5a725_4_k_cu_4b54c8704cuda3std6ranges3__45__cpo4dataE - _ZN34_INTERNAL_4df5a725_4_k_cu_4b54c8704cuda3std3__436_GLOBAL__N__4df5a725_4_k_cu_4b54c8706ignoreE)
_ZN34_INTERNAL_4df5a725_4_k_cu_4b54c8704cuda3std3__436_GLOBAL__N__4df5a725_4_k_cu_4b54c8706ignoreE:
	.zero		1
	.type		_ZN34_INTERNAL_4df5a725_4_k_cu_4b54c8704cuda3std6ranges3__45__cpo4dataE,@object
	.size		_ZN34_INTERNAL_4df5a725_4_k_cu_4b54c8704cuda3std6ranges3__45__cpo4dataE,(_ZN34_INTERNAL_4df5a725_4_k_cu_4b54c8706thrust24THRUST_300001_SM_1000_NS12placeholders2_1E - _ZN34_INTERNAL_4df5a725_4_k_cu_4b54c8704cuda3std6ranges3__45__cpo4dataE)
_ZN34_INTERNAL_4df5a725_4_k_cu_4b54c8704cuda3std6ranges3__45__cpo4dataE:
	.zero		1
	.type		_ZN34_INTERNAL_4df5a725_4_k_cu_4b54c8706thrust24THRUST_300001_SM_1000_NS12placeholders2_1E,@object
	.size		_ZN34_INTERNAL_4df5a725_4_k_cu_4b54c8706thrust24THRUST_300001_SM_1000_NS12placeholders2_1E,(_ZN34_INTERNAL_4df5a725_4_k_cu_4b54c8704cuda3std3__45__cpo5beginE - _ZN34_INTERNAL_4df5a725_4_k_cu_4b54c8706thrust24THRUST_300001_SM_1000_NS12placeholders2_1E)
_ZN34_INTERNAL_4df5a725_4_k_cu_4b54c8706thrust24THRUST_300001_SM_1000_NS12placeholders2_1E:
	.zero		1
	.type		_ZN34_INTERNAL_4df5a725_4_k_cu_4b54c8704cuda3std3__45__cpo5beginE,@object
	.size		_ZN34_INTERNAL_4df5a725_4_k_cu_4b54c8704cuda3std3__45__cpo5beginE,(_ZN34_INTERNAL_4df5a725_4_k_cu_4b54c8704cuda3std6ranges3__45__cpo5beginE - _ZN34_INTERNAL_4df5a725_4_k_cu_4b54c8704cuda3std3__45__cpo5beginE)
_ZN34_INTERNAL_4df5a725_4_k_cu_4b54c8704cuda3std3__45__cpo5beginE:
	.zero		1
	.type		_ZN34_INTERNAL_4df5a725_4_k_cu_4b54c8704cuda3std6ranges3__45__cpo5beginE,@object
	.size		_ZN34_INTERNAL_4df5a725_4_k_cu_4b54c8704cuda3std6ranges3__45__cpo5beginE,(_ZN34_INTERNAL_4df5a725_4_k_cu_4b54c8706thrust24THRUST_300001_SM_1000_NS12placeholders2_5E - _ZN34_INTERNAL_4df5a725_4_k_cu_4b54c8704cuda3std6ranges3__45__cpo5beginE)
_ZN34_INTERNAL_4df5a725_4_k_cu_4b54c8704cuda3std6ranges3__45__cpo5beginE:
	.zero		1
	.type		_ZN34_INTERNAL_4df5a725_4_k_cu_4b54c8706thrust24THRUST_300001_SM_1000_NS12placeholders2_5E,@object
	.size		_ZN34_INTERNAL_4df5a725_4_k_cu_4b54c8706thrust24THRUST_300001_SM_1000_NS12placeholders2_5E,(_ZN34_INTERNAL_4df5a725_4_k_cu_4b54c8704cuda3std3__45__cpo6rbeginE - _ZN34_INTERNAL_4df5a725_4_k_cu_4b54c8706thrust24THRUST_300001_SM_1000_NS12placeholders2_5E)
_ZN34_INTERNAL_4df5a725_4_k_cu_4b54c8706thrust24THRUST_300001_SM_1000_NS12placeholders2_5E:
	.zero		1
	.type		_ZN34_INTERNAL_4df5a725_4_k_cu_4b54c8704cuda3std3__45__cpo6rbeginE,@object
	.size		_ZN34_INTERNAL_4df5a725_4_k_cu_4b54c8704cuda3std3__45__cpo6rbeginE,(_ZN34_INTERNAL_4df5a725_4_k_cu_4b54c8704cuda3std6ranges3__45__cpo7advanceE - _ZN34_INTERNAL_4df5a725_4_k_cu_4b54c8704cuda3std3__45__cpo6rbeginE)
_ZN34_INTERNAL_4df5a725_4_k_cu_4b54c8704cuda3std3__45__cpo6rbeginE:
	.zero		1
	.type		_ZN34_INTERNAL_4df5a725_4_k_cu_4b54c8704cuda3std6ranges3__45__cpo7advanceE,@object
	.size		_ZN34_INTERNAL_4df5a725_4_k_cu_4b54c8704cuda3std6ranges3__45__cpo7advanceE,(_ZN34_INTERNAL_4df5a725_4_k_cu_4b54c8704cuda3std3__47nulloptE - _ZN34_INTERNAL_4df5a725_4_k_cu_4b54c8704cuda3std6ranges3__45__cpo7advanceE)
_ZN34_INTERNAL_4df5a725_4_k_cu_4b54c8704cuda3std6ranges3__45__cpo7advanceE:
	.zero		1
	.type		_ZN34_INTERNAL_4df5a725_4_k_cu_4b54c8704cuda3std3__47nulloptE,@object
	.size		_ZN34_INTERNAL_4df5a725_4_k_cu_4b54c8704cuda3std3__47nulloptE,(_ZN34_INTERNAL_4df5a725_4_k_cu_4b54c8704cuda3std6ranges3__45__cpo8distanceE - _ZN34_INTERNAL_4df5a725_4_k_cu_4b54c8704cuda3std3__47nulloptE)
_ZN34_INTERNAL_4df5a725_4_k_cu_4b54c8704cuda3std3__47nulloptE:
	.zero		1
	.type		_ZN34_INTERNAL_4df5a725_4_k_cu_4b54c8704cuda3std6ranges3__45__cpo8distanceE,@object
	.size		_ZN34_INTERNAL_4df5a725_4_k_cu_4b54c8704cuda3std6ranges3__45__cpo8distanceE,(_ZN34_INTERNAL_4df5a725_4_k_cu_4b54c8706thrust24THRUST_300001_SM_1000_NS12placeholders3_10E - _ZN34_INTERNAL_4df5a725_4_k_cu_4b54c8704cuda3std6ranges3__45__cpo8distanceE)
_ZN34_INTERNAL_4df5a725_4_k_cu_4b54c8704cuda3std6ranges3__45__cpo8distanceE:
	.zero		1
	.type		_ZN34_INTERNAL_4df5a725_4_k_cu_4b54c8706thrust24THRUST_300001_SM_1000_NS12placeholders3_10E,@object
	.size		_ZN34_INTERNAL_4df5a725_4_k_cu_4b54c8706thrust24THRUST_300001_SM_1000_NS12placeholders3_10E,(_ZN34_INTERNAL_4df5a725_4_k_cu_4b54c8704cuda3std3__419piecewise_constructE - _ZN34_INTERNAL_4df5a725_4_k_cu_4b54c8706thrust24THRUST_300001_SM_1000_NS12placeholders3_10E)
_ZN34_INTERNAL_4df5a725_4_k_cu_4b54c8706thrust24THRUST_300001_SM_1000_NS12placeholders3_10E:
	.zero		1
	.type		_ZN34_INTERNAL_4df5a725_4_k_cu_4b54c8704cuda3std3__419piecewise_constructE,@object
	.size		_ZN34_INTERNAL_4df5a725_4_k_cu_4b54c8704cuda3std3__419piecewise_constructE,(_ZN34_INTERNAL_4df5a725_4_k_cu_4b54c8704cuda3std6ranges3__45__cpo5cdataE - _ZN34_INTERNAL_4df5a725_4_k_cu_4b54c8704cuda3std3__419piecewise_constructE)
_ZN34_INTERNAL_4df5a725_4_k_cu_4b54c8704cuda3std3__419piecewise_constructE:
	.zero		1
	.type		_ZN34_INTERNAL_4df5a725_4_k_cu_4b54c8704cuda3std6ranges3__45__cpo5cdataE,@object
	.size		_ZN34_INTERNAL_4df5a725_4_k_cu_4b54c8704cuda3std6ranges3__45__cpo5cdataE,(_ZN34_INTERNAL_4df5a725_4_k_cu_4b54c8706thrust24THRUST_300001_SM_1000_NS12placeholders2_2E - _ZN34_INTERNAL_4df5a725_4_k_cu_4b54c8704cuda3std6ranges3__45__cpo5cdataE)
_ZN34_INTERNAL_4df5a725_4_k_cu_4b54c8704cuda3std6ranges3__45__cpo5cdataE:
	.zero		1
	.type		_ZN34_INTERNAL_4df5a725_4_k_cu_4b54c8706thrust24THRUST_300001_SM_1000_NS12placeholders2_2E,@object
	.size		_ZN34_INTERNAL_4df5a725_4_k_cu_4b54c8706thrust24THRUST_300001_SM_1000_NS12placeholders2_2E,(_ZN34_INTERNAL_4df5a725_4_k_cu_4b54c8704cuda3std3__45__cpo3endE - _ZN34_INTERNAL_4df5a725_4_k_cu_4b54c8706thrust24THRUST_300001_SM_1000_NS12placeholders2_2E)
_ZN34_INTERNAL_4df5a725_4_k_cu_4b54c8706thrust24THRUST_300001_SM_1000_NS12placeholders2_2E:
	.zero		1
	.type		_ZN34_INTERNAL_4df5a725_4_k_cu_4b54c8704cuda3std3__45__cpo3endE,@object
	.size		_ZN34_INTERNAL_4df5a725_4_k_cu_4b54c8704cuda3std3__45__cpo3endE,(_ZN34_INTERNAL_4df5a725_4_k_cu_4b54c8704cuda3std6ranges3__45__cpo3endE - _ZN34_INTERNAL_4df5a725_4_k_cu_4b54c8704cuda3std3__45__cpo3endE)
_ZN34_INTERNAL_4df5a725_4_k_cu_4b54c8704cuda3std3__45__cpo3endE:
	.zero		1
	.type		_ZN34_INTERNAL_4df5a725_4_k_cu_4b54c8704cuda3std6ranges3__45__cpo3endE,@object
	.size		_ZN34_INTERNAL_4df5a725_4_k_cu_4b54c8704cuda3std6ranges3__45__cpo3endE,(_ZN34_INTERNAL_4df5a725_4_k_cu_4b54c8706thrust24THRUST_300001_SM_1000_NS12placeholders2_6E - _ZN34_INTERNAL_4df5a725_4_k_cu_4b54c8704cuda3std6ranges3__45__cpo3endE)
_ZN34_INTERNAL_4df5a725_4_k_cu_4b54c8704cuda3std6ranges3__45__cpo3endE:
	.zero		1
	.type		_ZN34_INTERNAL_4df5a725_4_k_cu_4b54c8706thrust24THRUST_300001_SM_1000_NS12placeholders2_6E,@object
	.size		_ZN34_INTERNAL_4df5a725_4_k_cu_4b54c8706thrust24THRUST_300001_SM_1000_NS12placeholders2_6E,(_ZN34_INTERNAL_4df5a725_4_k_cu_4b54c8704cuda3std3__45__cpo4rendE - _ZN34_INTERNAL_4df5a725_4_k_cu_4b54c8706thrust24THRUST_300001_SM_1000_NS12placeholders2_6E)
_ZN34_INTERNAL_4df5a725_4_k_cu_4b54c8706thrust24THRUST_300001_SM_1000_NS12placeholders2_6E:
	.zero		1
	.type		_ZN34_INTERNAL_4df5a725_4_k_cu_4b54c8704cuda3std3__45__cpo4rendE,@object
	.size		_ZN34_INTERNAL_4df5a725_4_k_cu_4b54c8704cuda3std3__45__cpo4rendE,(_ZN34_INTERNAL_4df5a725_4_k_cu_4b54c8704cuda3std6ranges3__45__cpo9iter_swapE - _ZN34_INTERNAL_4df5a725_4_k_cu_4b54c8704cuda3std3__45__cpo4rendE)
_ZN34_INTERNAL_4df5a725_4_k_cu_4b54c8704cuda3std3__45__cpo4rendE:
	.zero		1
	.type		_ZN34_INTERNAL_4df5a725_4_k_cu_4b54c8704cuda3std6ranges3__45__cpo9iter_swapE,@object
	.size		_ZN34_INTERNAL_4df5a725_4_k_cu_4b54c8704cuda3std6ranges3__45__cpo9iter_swapE,(_ZN34_INTERNAL_4df5a725_4_k_cu_4b54c8704cuda3std3__48unexpectE - _ZN34_INTERNAL_4df5a725_4_k_cu_4b54c8704cuda3std6ranges3__45__cpo9iter_swapE)
_ZN34_INTERNAL_4df5a725_4_k_cu_4b54c8704cuda3std6ranges3__45__cpo9iter_swapE:
	.zero		1
	.type		_ZN34_INTERNAL_4df5a725_4_k_cu_4b54c8704cuda3std3__48unexpectE,@object
	.size		_ZN34_INTERNAL_4df5a725_4_k_cu_4b54c8704cuda3std3__48unexpectE,(_ZN34_INTERNAL_4df5a725_4_k_cu_4b54c8706thrust24THRUST_300001_SM_1000_NS8cuda_cub3parE - _ZN34_INTERNAL_4df5a725_4_k_cu_4b54c8704cuda3std3__48unexpectE)
_ZN34_INTERNAL_4df5a725_4_k_cu_4b54c8704cuda3std3__48unexpectE:
	.zero		1
	.type		_ZN34_INTERNAL_4df5a725_4_k_cu_4b54c8706thrust24THRUST_300001_SM_1000_NS8cuda_cub3parE,@object
	.size		_ZN34_INTERNAL_4df5a725_4_k_cu_4b54c8706thrust24THRUST_300001_SM_1000_NS8cuda_cub3parE,(_ZN34_INTERNAL_4df5a725_4_k_cu_4b54c8706thrust24THRUST_300001_SM_1000_NS12placeholders2_4E - _ZN34_INTERNAL_4df5a725_4_k_cu_4b54c8706thrust24THRUST_300001_SM_1000_NS8cuda_cub3parE)
_ZN34_INTERNAL_4df5a725_4_k_cu_4b54c8706thrust24THRUST_300001_SM_1000_NS8cuda_cub3parE:
	.zero		1
	.type		_ZN34_INTERNAL_4df5a725_4_k_cu_4b54c8706thrust24THRUST_300001_SM_1000_NS12placeholders2_4E,@object
	.size		_ZN34_INTERNAL_4df5a725_4_k_cu_4b54c8706thrust24THRUST_300001_SM_1000_NS12placeholders2_4E,(_ZN34_INTERNAL_4df5a725_4_k_cu_4b54c8704cuda3std3__45__cpo4cendE - _ZN34_INTERNAL_4df5a725_4_k_cu_4b54c8706thrust24THRUST_300001_SM_1000_NS12placeholders2_4E)
_ZN34_INTERNAL_4df5a725_4_k_cu_4b54c8706thrust24THRUST_300001_SM_1000_NS12placeholders2_4E:
	.zero		1
	.type		_ZN34_INTERNAL_4df5a725_4_k_cu_4b54c8704cuda3std3__45__cpo4cendE,@object
	.size		_ZN34_INTERNAL_4df5a725_4_k_cu_4b54c8704cuda3std3__45__cpo4cendE,(_ZN34_INTERNAL_4df5a725_4_k_cu_4b54c8704cuda3std6ranges3__45__cpo4cendE - _ZN34_INTERNAL_4df5a725_4_k_cu_4b54c8704cuda3std3__45__cpo4cendE)
_ZN34_INTERNAL_4df5a725_4_k_cu_4b54c8704cuda3std3__45__cpo4cendE:
	.zero		1
	.type		_ZN34_INTERNAL_4df5a725_4_k_cu_4b54c8704cuda3std6ranges3__45__cpo4cendE,@object
	.size		_ZN34_INTERNAL_4df5a725_4_k_cu_4b54c8704cuda3std6ranges3__45__cpo4cendE,(_ZN34_INTERNAL_4df5a725_4_k_cu_4b54c8704cuda3std3__420unreachable_sentinelE - _ZN34_INTERNAL_4df5a725_4_k_cu_4b54c8704cuda3std6ranges3__45__cpo4cendE)
_ZN34_INTERNAL_4df5a725_4_k_cu_4b54c8704cuda3std6ranges3__45__cpo4cendE:
	.zero		1
	.type		_ZN34_INTERNAL_4df5a725_4_k_cu_4b54c8704cuda3std3__420unreachable_sentinelE,@object
	.size		_ZN34_INTERNAL_4df5a725_4_k_cu_4b54c8704cuda3std3__420unreachable_sentinelE,(_ZN34_INTERNAL_4df5a725_4_k_cu_4b54c8704cuda3std6ranges3__45__cpo5ssizeE - _ZN34_INTERNAL_4df5a725_4_k_cu_4b54c8704cuda3std3__420unreachable_sentinelE)
_ZN34_INTERNAL_4df5a725_4_k_cu_4b54c8704cuda3std3__420unreachable_sentinelE:
	.zero		1
	.type		_ZN34_INTERNAL_4df5a725_4_k_cu_4b54c8704cuda3std6ranges3__45__cpo5ssizeE,@object
	.size		_ZN34_INTERNAL_4df5a725_4_k_cu_4b54c8704cuda3std6ranges3__45__cpo5ssizeE,(_ZN34_INTERNAL_4df5a725_4_k_cu_4b54c8706thrust24THRUST_300001_SM_1000_NS12placeholders2_8E - _ZN34_INTERNAL_4df5a725_4_k_cu_4b54c8704cuda3std6ranges3__45__cpo5ssizeE)
_ZN34_INTERNAL_4df5a725_4_k_cu_4b54c8704cuda3std6ranges3__45__cpo5ssizeE:
	.zero		1
	.type		_ZN34_INTERNAL_4df5a725_4_k_cu_4b54c8706thrust24THRUST_300001_SM_1000_NS12placeholders2_8E,@object
	.size		_ZN34_INTERNAL_4df5a725_4_k_cu_4b54c8706thrust24THRUST_300001_SM_1000_NS12placeholders2_8E,(_ZN34_INTERNAL_4df5a725_4_k_cu_4b54c8704cuda3std3__45__cpo5crendE - _ZN34_INTERNAL_4df5a725_4_k_cu_4b54c8706thrust24THRUST_300001_SM_1000_NS12placeholders2_8E)
_ZN34_INTERNAL_4df5a725_4_k_cu_4b54c8706thrust24THRUST_300001_SM_1000_NS12placeholders2_8E:
	.zero		1
	.type		_ZN34_INTERNAL_4df5a725_4_k_cu_4b54c8704cuda3std3__45__cpo5crendE,@object
	.size		_ZN34_INTERNAL_4df5a725_4_k_cu_4b54c8704cuda3std3__45__cpo5crendE,(_ZN34_INTERNAL_4df5a725_4_k_cu_4b54c8704cuda3std6ranges3__45__cpo4prevE - _ZN34_INTERNAL_4df5a725_4_k_cu_4b54c8704cuda3std3__45__cpo5crendE)
_ZN34_INTERNAL_4df5a725_4_k_cu_4b54c8704cuda3std3__45__cpo5crendE:
	.zero		1
	.type		_ZN34_INTERNAL_4df5a725_4_k_cu_4b54c8704cuda3std6ranges3__45__cpo4prevE,@object
	.size		_ZN34_INTERNAL_4df5a725_4_k_cu_4b54c8704cuda3std6ranges3__45__cpo4prevE,(_ZN34_INTERNAL_4df5a725_4_k_cu_4b54c8704cuda3std6ranges3__45__cpo9iter_moveE - _ZN34_INTERNAL_4df5a725_4_k_cu_4b54c8704cuda3std6ranges3__45__cpo4prevE)
_ZN34_INTERNAL_4df5a725_4_k_cu_4b54c8704cuda3std6ranges3__45__cpo4prevE:
	.zero		1
	.type		_ZN34_INTERNAL_4df5a725_4_k_cu_4b54c8704cuda3std6ranges3__45__cpo9iter_moveE,@object
	.size		_ZN34_INTERNAL_4df5a725_4_k_cu_4b54c8704cuda3std6ranges3__45__cpo9iter_moveE,(_ZN34_INTERNAL_4df5a725_4_k_cu_4b54c8706thrust24THRUST_300001_SM_1000_NS6system6detail10sequential3seqE - _ZN34_INTERNAL_4df5a725_4_k_cu_4b54c8704cuda3std6ranges3__45__cpo9iter_moveE)
_ZN34_INTERNAL_4df5a725_4_k_cu_4b54c8704cuda3std6ranges3__45__cpo9iter_moveE:
	.zero		1
	.type		_ZN34_INTERNAL_4df5a725_4_k_cu_4b54c8706thrust24THRUST_300001_SM_1000_NS6system6detail10sequential3seqE,@object
	.size		_ZN34_INTERNAL_4df5a725_4_k_cu_4b54c8706thrust24THRUST_300001_SM_1000_NS6system6detail10sequential3seqE,(.L_31 - _ZN34_INTERNAL_4df5a725_4_k_cu_4b54c8706thrust24THRUST_300001_SM_1000_NS6system6detail10sequential3seqE)
_ZN34_INTERNAL_4df5a725_4_k_cu_4b54c8706thrust24THRUST_300001_SM_1000_NS6system6detail10sequential3seqE:
	.zero		1
.L_31:


//--------------------- .nv.constant0._ZN3cub18CUB_300001_SM_10006detail11EmptyKernelIvEEvv --------------------------
	.section	.nv.constant0._ZN3cub18CUB_300001_SM_10006detail11EmptyKernelIvEEvv,"a",@progbits
	.sectionflags	@""
	.align	4
.nv.constant0._ZN3cub18CUB_300001_SM_10006detail11EmptyKernelIvEEvv:
	.zero		896


//--------------------- .nv.constant0._Z11vector_add3ILi270336ELi4EEvPKfS1_Pfi --------------------------
	.section	.nv.constant0._Z11vector_add3ILi270336ELi4EEvPKfS1_Pfi,"a",@progbits
	.sectionflags	@""
	.align	4
.nv.constant0._Z11vector_add3ILi270336ELi4EEvPKfS1_Pfi:
	.zero		924


//--------------------- .nv.constant0._Z11vector_add3ILi4ELi4EEvPKfS1_Pfi --------------------------
	.section	.nv.constant0._Z11vector_add3ILi4ELi4EEvPKfS1_Pfi,"a",@progbits
	.sectionflags	@""
	.align	4
.nv.constant0._Z11vector_add3ILi4ELi4EEvPKfS1_Pfi:
	.zero		924


//--------------------- .nv.constant0._Z11vector_add1PKfS0_Pfi --------------------------
	.section	.nv.constant0._Z11vector_add1PKfS0_Pfi,"a",@progbits
	.sectionflags	@""
	.align	4
.nv.constant0._Z11vector_add1PKfS0_Pfi:
	.zero		924


//--------------------- SYMBOLS --------------------------

	.type		.nv.reservedSmem.offset0,@object
	.size		.nv.reservedSmem.offset0,0x4
